//
// Generated by NVIDIA NVVM Compiler
//
// Compiler Build ID: CL-36424714
// Cuda compilation tools, release 13.0, V13.0.88
// Based on NVVM 20.0.0
//

.version 9.0
.target sm_100
.address_size 64

	// .globl	_Z10theta_calciPfS_S_S_Pi
.global .align 4 .b8 __cudart_i2opi_f[24] = {65, 144, 67, 60, 153, 149, 98, 219, 192, 221, 52, 245, 209, 87, 39, 252, 41, 21, 68, 78, 110, 131, 249, 162};

.visible .entry _Z10theta_calciPfS_S_S_Pi(
	.param .u32 _Z10theta_calciPfS_S_S_Pi_param_0,
	.param .u64 .ptr .align 1 _Z10theta_calciPfS_S_S_Pi_param_1,
	.param .u64 .ptr .align 1 _Z10theta_calciPfS_S_S_Pi_param_2,
	.param .u64 .ptr .align 1 _Z10theta_calciPfS_S_S_Pi_param_3,
	.param .u64 .ptr .align 1 _Z10theta_calciPfS_S_S_Pi_param_4,
	.param .u64 .ptr .align 1 _Z10theta_calciPfS_S_S_Pi_param_5
)
{
	.local .align 4 .b8 	__local_depot0[28];
	.reg .b64 	%SP;
	.reg .b64 	%SPL;
	.reg .pred 	%p<48>;
	.reg .b32 	%r<212>;
	.reg .b32 	%f<153>;
	.reg .b64 	%rd<114>;
	.reg .b64 	%fd<15>;

	mov.u64 	%SPL, __local_depot0;
	ld.param.u32 	%r67, [_Z10theta_calciPfS_S_S_Pi_param_0];
	add.u64 	%rd1, %SPL, 0;
	add.u64 	%rd2, %SPL, 0;
	add.u64 	%rd3, %SPL, 0;
	add.u64 	%rd4, %SPL, 0;
	add.u64 	%rd5, %SPL, 0;
	mov.u32 	%r68, %ntid.x;
	mov.u32 	%r69, %ctaid.x;
	mov.u32 	%r70, %tid.x;
	mad.lo.s32 	%r1, %r68, %r69, %r70;
	setp.ge.s32 	%p1, %r1, %r67;
	setp.lt.s32 	%p2, %r67, 1;
	or.pred  	%p3, %p1, %p2;
	@%p3 bra 	$L__BB0_43;
	ld.param.u64 	%rd102, [_Z10theta_calciPfS_S_S_Pi_param_1];
	cvta.to.global.u64 	%rd36, %rd102;
	mul.wide.s32 	%rd37, %r1, 4;
	add.s64 	%rd6, %rd36, %rd37;
	mov.b32 	%r191, 0;
$L__BB0_2:
	ld.param.u64 	%rd103, [_Z10theta_calciPfS_S_S_Pi_param_2];
	cvta.to.global.u64 	%rd38, %rd103;
	mul.wide.s32 	%rd39, %r1, 4;
	add.s64 	%rd40, %rd38, %rd39;
	ld.global.f32 	%f1, [%rd40];
	mul.f32 	%f29, %f1, 0f3F22F983;
	cvt.rni.s32.f32 	%r203, %f29;
	cvt.rn.f32.s32 	%f30, %r203;
	fma.rn.f32 	%f31, %f30, 0fBFC90FDA, %f1;
	fma.rn.f32 	%f32, %f30, 0fB3A22168, %f31;
	fma.rn.f32 	%f150, %f30, 0fA7C234C5, %f32;
	abs.f32 	%f3, %f1;
	setp.ltu.f32 	%p4, %f3, 0f47CE4780;
	mov.u32 	%r195, %r203;
	mov.f32 	%f148, %f150;
	@%p4 bra 	$L__BB0_10;
	setp.neu.f32 	%p5, %f3, 0f7F800000;
	@%p5 bra 	$L__BB0_5;
	mov.f32 	%f35, 0f00000000;
	mul.rn.f32 	%f148, %f1, %f35;
	mov.b32 	%r195, 0;
	bra.uni 	$L__BB0_10;
$L__BB0_5:
	mov.b32 	%r4, %f1;
	mov.b64 	%rd109, 0;
	mov.b32 	%r192, 0;
	mov.u64 	%rd107, __cudart_i2opi_f;
	mov.u64 	%rd108, %rd5;
$L__BB0_6:
	.pragma "nounroll";
	ld.global.nc.u32 	%r77, [%rd107];
	shl.b32 	%r78, %r4, 8;
	or.b32  	%r79, %r78, -2147483648;
	mad.wide.u32 	%rd43, %r77, %r79, %rd109;
	shr.u64 	%rd109, %rd43, 32;
	st.local.u32 	[%rd108], %rd43;
	add.s32 	%r192, %r192, 1;
	add.s64 	%rd108, %rd108, 4;
	add.s64 	%rd107, %rd107, 4;
	setp.ne.s32 	%p6, %r192, 6;
	@%p6 bra 	$L__BB0_6;
	shr.u32 	%r80, %r4, 23;
	st.local.u32 	[%rd5+24], %rd109;
	and.b32  	%r7, %r80, 31;
	and.b32  	%r81, %r80, 224;
	add.s32 	%r82, %r81, -128;
	shr.u32 	%r83, %r82, 5;
	mul.wide.u32 	%rd44, %r83, 4;
	sub.s64 	%rd13, %rd5, %rd44;
	ld.local.u32 	%r193, [%rd13+24];
	ld.local.u32 	%r194, [%rd13+20];
	setp.eq.s32 	%p7, %r7, 0;
	@%p7 bra 	$L__BB0_9;
	shf.l.wrap.b32 	%r193, %r194, %r193, %r7;
	ld.local.u32 	%r84, [%rd13+16];
	shf.l.wrap.b32 	%r194, %r84, %r194, %r7;
$L__BB0_9:
	shr.u32 	%r85, %r193, 30;
	shf.l.wrap.b32 	%r86, %r194, %r193, 2;
	shl.b32 	%r87, %r194, 2;
	shr.u32 	%r88, %r86, 31;
	add.s32 	%r89, %r88, %r85;
	neg.s32 	%r90, %r89;
	setp.lt.s32 	%p8, %r4, 0;
	selp.b32 	%r195, %r90, %r89, %p8;
	xor.b32  	%r91, %r86, %r4;
	shr.s32 	%r92, %r86, 31;
	xor.b32  	%r93, %r92, %r86;
	xor.b32  	%r94, %r92, %r87;
	cvt.u64.u32 	%rd45, %r93;
	shl.b64 	%rd46, %rd45, 32;
	cvt.u64.u32 	%rd47, %r94;
	or.b64  	%rd48, %rd46, %rd47;
	cvt.rn.f64.s64 	%fd1, %rd48;
	mul.f64 	%fd2, %fd1, 0d3BF921FB54442D19;
	cvt.rn.f32.f64 	%f33, %fd2;
	neg.f32 	%f34, %f33;
	setp.lt.s32 	%p9, %r91, 0;
	selp.f32 	%f148, %f34, %f33, %p9;
$L__BB0_10:
	ld.param.u64 	%rd105, [_Z10theta_calciPfS_S_S_Pi_param_4];
	mul.rn.f32 	%f36, %f148, %f148;
	and.b32  	%r96, %r195, 1;
	setp.eq.b32 	%p10, %r96, 1;
	selp.f32 	%f37, 0f3F800000, %f148, %p10;
	fma.rn.f32 	%f38, %f36, %f37, 0f00000000;
	fma.rn.f32 	%f39, %f36, 0f37CBAC00, 0fBAB607ED;
	selp.f32 	%f40, %f39, 0fB94D4153, %p10;
	selp.f32 	%f41, 0f3D2AAABB, 0f3C0885E4, %p10;
	fma.rn.f32 	%f42, %f40, %f36, %f41;
	selp.f32 	%f43, 0fBEFFFFFF, 0fBE2AAAA8, %p10;
	fma.rn.f32 	%f44, %f42, %f36, %f43;
	fma.rn.f32 	%f45, %f44, %f38, %f37;
	and.b32  	%r97, %r195, 2;
	setp.eq.s32 	%p11, %r97, 0;
	mov.f32 	%f46, 0f00000000;
	sub.f32 	%f47, %f46, %f45;
	selp.f32 	%f7, %f45, %f47, %p11;
	cvta.to.global.u64 	%rd49, %rd105;
	mul.wide.u32 	%rd50, %r191, 4;
	add.s64 	%rd51, %rd49, %rd50;
	ld.global.f32 	%f8, [%rd51];
	mul.f32 	%f48, %f8, 0f3F22F983;
	cvt.rni.s32.f32 	%r207, %f48;
	cvt.rn.f32.s32 	%f49, %r207;
	fma.rn.f32 	%f50, %f49, 0fBFC90FDA, %f8;
	fma.rn.f32 	%f51, %f49, 0fB3A22168, %f50;
	fma.rn.f32 	%f151, %f49, 0fA7C234C5, %f51;
	abs.f32 	%f10, %f8;
	setp.ltu.f32 	%p12, %f10, 0f47CE4780;
	mov.u32 	%r199, %r207;
	mov.f32 	%f149, %f151;
	@%p12 bra 	$L__BB0_18;
	setp.neu.f32 	%p13, %f10, 0f7F800000;
	@%p13 bra 	$L__BB0_13;
	mov.f32 	%f54, 0f00000000;
	mul.rn.f32 	%f149, %f8, %f54;
	mov.b32 	%r199, 0;
	bra.uni 	$L__BB0_18;
$L__BB0_13:
	mov.b32 	%r17, %f8;
	mov.b64 	%rd110, 0;
	mov.b32 	%r196, 0;
$L__BB0_14:
	.pragma "nounroll";
	mul.wide.u32 	%rd53, %r196, 4;
	mov.u64 	%rd54, __cudart_i2opi_f;
	add.s64 	%rd55, %rd54, %rd53;
	ld.global.nc.u32 	%r99, [%rd55];
	shl.b32 	%r100, %r17, 8;
	or.b32  	%r101, %r100, -2147483648;
	mad.wide.u32 	%rd56, %r99, %r101, %rd110;
	shr.u64 	%rd110, %rd56, 32;
	add.s64 	%rd57, %rd4, %rd53;
	st.local.u32 	[%rd57], %rd56;
	add.s32 	%r196, %r196, 1;
	setp.ne.s32 	%p14, %r196, 6;
	@%p14 bra 	$L__BB0_14;
	shr.u32 	%r102, %r17, 23;
	st.local.u32 	[%rd4+24], %rd110;
	and.b32  	%r20, %r102, 31;
	and.b32  	%r103, %r102, 224;
	add.s32 	%r104, %r103, -128;
	shr.u32 	%r105, %r104, 5;
	mul.wide.u32 	%rd58, %r105, 4;
	sub.s64 	%rd16, %rd4, %rd58;
	ld.local.u32 	%r197, [%rd16+24];
	ld.local.u32 	%r198, [%rd16+20];
	setp.eq.s32 	%p15, %r20, 0;
	@%p15 bra 	$L__BB0_17;
	shf.l.wrap.b32 	%r197, %r198, %r197, %r20;
	ld.local.u32 	%r106, [%rd16+16];
	shf.l.wrap.b32 	%r198, %r106, %r198, %r20;
$L__BB0_17:
	shr.u32 	%r107, %r197, 30;
	shf.l.wrap.b32 	%r108, %r198, %r197, 2;
	shl.b32 	%r109, %r198, 2;
	shr.u32 	%r110, %r108, 31;
	add.s32 	%r111, %r110, %r107;
	neg.s32 	%r112, %r111;
	setp.lt.s32 	%p16, %r17, 0;
	selp.b32 	%r199, %r112, %r111, %p16;
	xor.b32  	%r113, %r108, %r17;
	shr.s32 	%r114, %r108, 31;
	xor.b32  	%r115, %r114, %r108;
	xor.b32  	%r116, %r114, %r109;
	cvt.u64.u32 	%rd59, %r115;
	shl.b64 	%rd60, %rd59, 32;
	cvt.u64.u32 	%rd61, %r116;
	or.b64  	%rd62, %rd60, %rd61;
	cvt.rn.f64.s64 	%fd3, %rd62;
	mul.f64 	%fd4, %fd3, 0d3BF921FB54442D19;
	cvt.rn.f32.f64 	%f52, %fd4;
	neg.f32 	%f53, %f52;
	setp.lt.s32 	%p17, %r113, 0;
	selp.f32 	%f149, %f53, %f52, %p17;
$L__BB0_18:
	setp.ltu.f32 	%p18, %f3, 0f47CE4780;
	mul.rn.f32 	%f55, %f149, %f149;
	and.b32  	%r118, %r199, 1;
	setp.eq.b32 	%p19, %r118, 1;
	selp.f32 	%f56, 0f3F800000, %f149, %p19;
	fma.rn.f32 	%f57, %f55, %f56, 0f00000000;
	fma.rn.f32 	%f58, %f55, 0f37CBAC00, 0fBAB607ED;
	selp.f32 	%f59, %f58, 0fB94D4153, %p19;
	selp.f32 	%f60, 0f3D2AAABB, 0f3C0885E4, %p19;
	fma.rn.f32 	%f61, %f59, %f55, %f60;
	selp.f32 	%f62, 0fBEFFFFFF, 0fBE2AAAA8, %p19;
	fma.rn.f32 	%f63, %f61, %f55, %f62;
	fma.rn.f32 	%f64, %f63, %f57, %f56;
	and.b32  	%r119, %r199, 2;
	setp.eq.s32 	%p20, %r119, 0;
	mov.f32 	%f65, 0f00000000;
	sub.f32 	%f66, %f65, %f64;
	selp.f32 	%f67, %f64, %f66, %p20;
	mul.f32 	%f14, %f7, %f67;
	@%p18 bra 	$L__BB0_26;
	setp.neu.f32 	%p21, %f3, 0f7F800000;
	@%p21 bra 	$L__BB0_21;
	mov.f32 	%f70, 0f00000000;
	mul.rn.f32 	%f150, %f1, %f70;
	mov.b32 	%r203, 0;
	bra.uni 	$L__BB0_26;
$L__BB0_21:
	mov.b32 	%r29, %f1;
	mov.b64 	%rd111, 0;
	mov.b32 	%r200, 0;
$L__BB0_22:
	.pragma "nounroll";
	mul.wide.u32 	%rd64, %r200, 4;
	mov.u64 	%rd65, __cudart_i2opi_f;
	add.s64 	%rd66, %rd65, %rd64;
	ld.global.nc.u32 	%r121, [%rd66];
	shl.b32 	%r122, %r29, 8;
	or.b32  	%r123, %r122, -2147483648;
	mad.wide.u32 	%rd67, %r121, %r123, %rd111;
	shr.u64 	%rd111, %rd67, 32;
	add.s64 	%rd68, %rd3, %rd64;
	st.local.u32 	[%rd68], %rd67;
	add.s32 	%r200, %r200, 1;
	setp.ne.s32 	%p22, %r200, 6;
	@%p22 bra 	$L__BB0_22;
	shr.u32 	%r124, %r29, 23;
	st.local.u32 	[%rd3+24], %rd111;
	and.b32  	%r32, %r124, 31;
	and.b32  	%r125, %r124, 224;
	add.s32 	%r126, %r125, -128;
	shr.u32 	%r127, %r126, 5;
	mul.wide.u32 	%rd69, %r127, 4;
	sub.s64 	%rd19, %rd3, %rd69;
	ld.local.u32 	%r201, [%rd19+24];
	ld.local.u32 	%r202, [%rd19+20];
	setp.eq.s32 	%p23, %r32, 0;
	@%p23 bra 	$L__BB0_25;
	shf.l.wrap.b32 	%r201, %r202, %r201, %r32;
	ld.local.u32 	%r128, [%rd19+16];
	shf.l.wrap.b32 	%r202, %r128, %r202, %r32;
$L__BB0_25:
	shr.u32 	%r129, %r201, 30;
	shf.l.wrap.b32 	%r130, %r202, %r201, 2;
	shl.b32 	%r131, %r202, 2;
	shr.u32 	%r132, %r130, 31;
	add.s32 	%r133, %r132, %r129;
	neg.s32 	%r134, %r133;
	setp.lt.s32 	%p24, %r29, 0;
	selp.b32 	%r203, %r134, %r133, %p24;
	xor.b32  	%r135, %r130, %r29;
	shr.s32 	%r136, %r130, 31;
	xor.b32  	%r137, %r136, %r130;
	xor.b32  	%r138, %r136, %r131;
	cvt.u64.u32 	%rd70, %r137;
	shl.b64 	%rd71, %rd70, 32;
	cvt.u64.u32 	%rd72, %r138;
	or.b64  	%rd73, %rd71, %rd72;
	cvt.rn.f64.s64 	%fd5, %rd73;
	mul.f64 	%fd6, %fd5, 0d3BF921FB54442D19;
	cvt.rn.f32.f64 	%f68, %fd6;
	neg.f32 	%f69, %f68;
	setp.lt.s32 	%p25, %r135, 0;
	selp.f32 	%f150, %f69, %f68, %p25;
$L__BB0_26:
	setp.ltu.f32 	%p26, %f10, 0f47CE4780;
	add.s32 	%r140, %r203, 1;
	mul.rn.f32 	%f71, %f150, %f150;
	and.b32  	%r141, %r203, 1;
	setp.eq.b32 	%p27, %r141, 1;
	selp.f32 	%f72, %f150, 0f3F800000, %p27;
	fma.rn.f32 	%f73, %f71, %f72, 0f00000000;
	fma.rn.f32 	%f74, %f71, 0f37CBAC00, 0fBAB607ED;
	selp.f32 	%f75, 0fB94D4153, %f74, %p27;
	selp.f32 	%f76, 0f3C0885E4, 0f3D2AAABB, %p27;
	fma.rn.f32 	%f77, %f75, %f71, %f76;
	selp.f32 	%f78, 0fBE2AAAA8, 0fBEFFFFFF, %p27;
	fma.rn.f32 	%f79, %f77, %f71, %f78;
	fma.rn.f32 	%f80, %f79, %f73, %f72;
	and.b32  	%r142, %r140, 2;
	setp.eq.s32 	%p28, %r142, 0;
	mov.f32 	%f81, 0f00000000;
	sub.f32 	%f82, %f81, %f80;
	selp.f32 	%f18, %f80, %f82, %p28;
	@%p26 bra 	$L__BB0_34;
	setp.neu.f32 	%p29, %f10, 0f7F800000;
	@%p29 bra 	$L__BB0_29;
	mov.f32 	%f85, 0f00000000;
	mul.rn.f32 	%f151, %f8, %f85;
	mov.b32 	%r207, 0;
	bra.uni 	$L__BB0_34;
$L__BB0_29:
	mov.b32 	%r41, %f8;
	mov.b64 	%rd112, 0;
	mov.b32 	%r204, 0;
$L__BB0_30:
	.pragma "nounroll";
	mul.wide.u32 	%rd75, %r204, 4;
	mov.u64 	%rd76, __cudart_i2opi_f;
	add.s64 	%rd77, %rd76, %rd75;
	ld.global.nc.u32 	%r144, [%rd77];
	shl.b32 	%r145, %r41, 8;
	or.b32  	%r146, %r145, -2147483648;
	mad.wide.u32 	%rd78, %r144, %r146, %rd112;
	shr.u64 	%rd112, %rd78, 32;
	add.s64 	%rd79, %rd2, %rd75;
	st.local.u32 	[%rd79], %rd78;
	add.s32 	%r204, %r204, 1;
	setp.ne.s32 	%p30, %r204, 6;
	@%p30 bra 	$L__BB0_30;
	shr.u32 	%r147, %r41, 23;
	st.local.u32 	[%rd2+24], %rd112;
	and.b32  	%r44, %r147, 31;
	and.b32  	%r148, %r147, 224;
	add.s32 	%r149, %r148, -128;
	shr.u32 	%r150, %r149, 5;
	mul.wide.u32 	%rd80, %r150, 4;
	sub.s64 	%rd22, %rd2, %rd80;
	ld.local.u32 	%r205, [%rd22+24];
	ld.local.u32 	%r206, [%rd22+20];
	setp.eq.s32 	%p31, %r44, 0;
	@%p31 bra 	$L__BB0_33;
	shf.l.wrap.b32 	%r205, %r206, %r205, %r44;
	ld.local.u32 	%r151, [%rd22+16];
	shf.l.wrap.b32 	%r206, %r151, %r206, %r44;
$L__BB0_33:
	shr.u32 	%r152, %r205, 30;
	shf.l.wrap.b32 	%r153, %r206, %r205, 2;
	shl.b32 	%r154, %r206, 2;
	shr.u32 	%r155, %r153, 31;
	add.s32 	%r156, %r155, %r152;
	neg.s32 	%r157, %r156;
	setp.lt.s32 	%p32, %r41, 0;
	selp.b32 	%r207, %r157, %r156, %p32;
	xor.b32  	%r158, %r153, %r41;
	shr.s32 	%r159, %r153, 31;
	xor.b32  	%r160, %r159, %r153;
	xor.b32  	%r161, %r159, %r154;
	cvt.u64.u32 	%rd81, %r160;
	shl.b64 	%rd82, %rd81, 32;
	cvt.u64.u32 	%rd83, %r161;
	or.b64  	%rd84, %rd82, %rd83;
	cvt.rn.f64.s64 	%fd7, %rd84;
	mul.f64 	%fd8, %fd7, 0d3BF921FB54442D19;
	cvt.rn.f32.f64 	%f83, %fd8;
	neg.f32 	%f84, %f83;
	setp.lt.s32 	%p33, %r158, 0;
	selp.f32 	%f151, %f84, %f83, %p33;
$L__BB0_34:
	ld.param.u64 	%rd104, [_Z10theta_calciPfS_S_S_Pi_param_3];
	add.s32 	%r163, %r207, 1;
	mul.rn.f32 	%f86, %f151, %f151;
	and.b32  	%r164, %r207, 1;
	setp.eq.b32 	%p34, %r164, 1;
	selp.f32 	%f87, %f151, 0f3F800000, %p34;
	fma.rn.f32 	%f88, %f86, %f87, 0f00000000;
	fma.rn.f32 	%f89, %f86, 0f37CBAC00, 0fBAB607ED;
	selp.f32 	%f90, 0fB94D4153, %f89, %p34;
	selp.f32 	%f91, 0f3C0885E4, 0f3D2AAABB, %p34;
	fma.rn.f32 	%f92, %f90, %f86, %f91;
	selp.f32 	%f93, 0fBE2AAAA8, 0fBEFFFFFF, %p34;
	fma.rn.f32 	%f94, %f92, %f86, %f93;
	fma.rn.f32 	%f95, %f94, %f88, %f87;
	and.b32  	%r165, %r163, 2;
	setp.eq.s32 	%p35, %r165, 0;
	mov.f32 	%f96, 0f00000000;
	sub.f32 	%f97, %f96, %f95;
	selp.f32 	%f98, %f95, %f97, %p35;
	mul.f32 	%f22, %f18, %f98;
	ld.global.f32 	%f99, [%rd6];
	cvta.to.global.u64 	%rd85, %rd104;
	mul.wide.u32 	%rd86, %r191, 4;
	add.s64 	%rd87, %rd85, %rd86;
	ld.global.f32 	%f100, [%rd87];
	sub.f32 	%f23, %f99, %f100;
	mul.f32 	%f101, %f23, 0f3F22F983;
	cvt.rni.s32.f32 	%r211, %f101;
	cvt.rn.f32.s32 	%f102, %r211;
	fma.rn.f32 	%f103, %f102, 0fBFC90FDA, %f23;
	fma.rn.f32 	%f104, %f102, 0fB3A22168, %f103;
	fma.rn.f32 	%f152, %f102, 0fA7C234C5, %f104;
	abs.f32 	%f25, %f23;
	setp.ltu.f32 	%p36, %f25, 0f47CE4780;
	@%p36 bra 	$L__BB0_42;
	setp.neu.f32 	%p37, %f25, 0f7F800000;
	@%p37 bra 	$L__BB0_37;
	mov.f32 	%f107, 0f00000000;
	mul.rn.f32 	%f152, %f23, %f107;
	mov.b32 	%r211, 0;
	bra.uni 	$L__BB0_42;
$L__BB0_37:
	mov.b32 	%r54, %f23;
	mov.b64 	%rd113, 0;
	mov.b32 	%r208, 0;
$L__BB0_38:
	.pragma "nounroll";
	mul.wide.u32 	%rd89, %r208, 4;
	mov.u64 	%rd90, __cudart_i2opi_f;
	add.s64 	%rd91, %rd90, %rd89;
	ld.global.nc.u32 	%r167, [%rd91];
	shl.b32 	%r168, %r54, 8;
	or.b32  	%r169, %r168, -2147483648;
	mad.wide.u32 	%rd92, %r167, %r169, %rd113;
	shr.u64 	%rd113, %rd92, 32;
	add.s64 	%rd93, %rd1, %rd89;
	st.local.u32 	[%rd93], %rd92;
	add.s32 	%r208, %r208, 1;
	setp.ne.s32 	%p38, %r208, 6;
	@%p38 bra 	$L__BB0_38;
	shr.u32 	%r170, %r54, 23;
	st.local.u32 	[%rd1+24], %rd113;
	and.b32  	%r57, %r170, 31;
	and.b32  	%r171, %r170, 224;
	add.s32 	%r172, %r171, -128;
	shr.u32 	%r173, %r172, 5;
	mul.wide.u32 	%rd94, %r173, 4;
	sub.s64 	%rd25, %rd1, %rd94;
	ld.local.u32 	%r209, [%rd25+24];
	ld.local.u32 	%r210, [%rd25+20];
	setp.eq.s32 	%p39, %r57, 0;
	@%p39 bra 	$L__BB0_41;
	shf.l.wrap.b32 	%r209, %r210, %r209, %r57;
	ld.local.u32 	%r174, [%rd25+16];
	shf.l.wrap.b32 	%r210, %r174, %r210, %r57;
$L__BB0_41:
	shr.u32 	%r175, %r209, 30;
	shf.l.wrap.b32 	%r176, %r210, %r209, 2;
	shl.b32 	%r177, %r210, 2;
	shr.u32 	%r178, %r176, 31;
	add.s32 	%r179, %r178, %r175;
	neg.s32 	%r180, %r179;
	setp.lt.s32 	%p40, %r54, 0;
	selp.b32 	%r211, %r180, %r179, %p40;
	xor.b32  	%r181, %r176, %r54;
	shr.s32 	%r182, %r176, 31;
	xor.b32  	%r183, %r182, %r176;
	xor.b32  	%r184, %r182, %r177;
	cvt.u64.u32 	%rd95, %r183;
	shl.b64 	%rd96, %rd95, 32;
	cvt.u64.u32 	%rd97, %r184;
	or.b64  	%rd98, %rd96, %rd97;
	cvt.rn.f64.s64 	%fd9, %rd98;
	mul.f64 	%fd10, %fd9, 0d3BF921FB54442D19;
	cvt.rn.f32.f64 	%f105, %fd10;
	neg.f32 	%f106, %f105;
	setp.lt.s32 	%p41, %r181, 0;
	selp.f32 	%f152, %f106, %f105, %p41;
$L__BB0_42:
	ld.param.u64 	%rd106, [_Z10theta_calciPfS_S_S_Pi_param_5];
	add.s32 	%r186, %r211, 1;
	mul.rn.f32 	%f108, %f152, %f152;
	and.b32  	%r187, %r211, 1;
	setp.eq.b32 	%p42, %r187, 1;
	selp.f32 	%f109, %f152, 0f3F800000, %p42;
	fma.rn.f32 	%f110, %f108, %f109, 0f00000000;
	fma.rn.f32 	%f111, %f108, 0f37CBAC00, 0fBAB607ED;
	selp.f32 	%f112, 0fB94D4153, %f111, %p42;
	selp.f32 	%f113, 0f3C0885E4, 0f3D2AAABB, %p42;
	fma.rn.f32 	%f114, %f112, %f108, %f113;
	selp.f32 	%f115, 0fBE2AAAA8, 0fBEFFFFFF, %p42;
	fma.rn.f32 	%f116, %f114, %f108, %f115;
	fma.rn.f32 	%f117, %f116, %f110, %f109;
	and.b32  	%r188, %r186, 2;
	setp.eq.s32 	%p43, %r188, 0;
	mov.f32 	%f118, 0f00000000;
	sub.f32 	%f119, %f118, %f117;
	selp.f32 	%f120, %f117, %f119, %p43;
	fma.rn.f32 	%f121, %f22, %f120, %f14;
	min.f32 	%f122, %f121, 0f3F800000;
	abs.f32 	%f123, %f122;
	fma.rn.f32 	%f124, %f123, 0fBF000000, 0f3F000000;
	rsqrt.approx.ftz.f32 	%f125, %f124;
	mul.f32 	%f126, %f125, %f124;
	mul.f32 	%f127, %f125, 0fBF000000;
	fma.rn.f32 	%f128, %f126, %f127, 0f3F000000;
	fma.rn.f32 	%f129, %f126, %f128, %f126;
	setp.eq.f32 	%p44, %f123, 0f3F800000;
	selp.f32 	%f130, 0f00000000, %f129, %p44;
	setp.gt.f32 	%p45, %f123, 0f3F0F5C29;
	selp.f32 	%f131, %f130, %f123, %p45;
	copysign.f32 	%f132, %f122, %f131;
	mul.f32 	%f133, %f132, %f132;
	fma.rn.f32 	%f134, %f133, 0f3D10ECEF, 0f3C8B1ABB;
	fma.rn.f32 	%f135, %f134, %f133, 0f3CFC028C;
	fma.rn.f32 	%f136, %f135, %f133, 0f3D372139;
	fma.rn.f32 	%f137, %f136, %f133, 0f3D9993DB;
	fma.rn.f32 	%f138, %f137, %f133, 0f3E2AAAC6;
	mul.f32 	%f139, %f133, %f138;
	fma.rn.f32 	%f140, %f139, %f132, %f132;
	neg.f32 	%f141, %f140;
	selp.f32 	%f142, %f140, %f141, %p45;
	fma.rn.f32 	%f143, 0f3F6EE581, 0f3FD774EB, %f142;
	setp.gt.f32 	%p46, %f122, 0f3F0F5C29;
	selp.f32 	%f144, %f140, %f143, %p46;
	add.f32 	%f145, %f144, %f144;
	selp.f32 	%f146, %f145, %f144, %p45;
	mul.f32 	%f147, %f146, 0f43340000;
	cvt.f64.f32 	%fd11, %f147;
	div.rn.f64 	%fd12, %fd11, 0d400921FB54442D18;
	mul.f64 	%fd13, %fd12, 0d4010000000000000;
	cvt.rmi.f64.f64 	%fd14, %fd13;
	cvt.rzi.s32.f64 	%r189, %fd14;
	cvta.to.global.u64 	%rd99, %rd106;
	mul.wide.s32 	%rd100, %r189, 4;
	add.s64 	%rd101, %rd99, %rd100;
	atom.global.add.u32 	%r190, [%rd101], 1;
	add.s32 	%r191, %r191, 1;
	setp.ne.s32 	%p47, %r191, %r67;
	@%p47 bra 	$L__BB0_2;
$L__BB0_43:
	ret;

}


// ===== COMPILED SASS (sm_100) =====

	.target	sm_100

	.elftype	@"ET_EXEC"


//--------------------- .note.nv.tkinfo           --------------------------
	.section	.note.nv.tkinfo,"",@"SHT_NOTE"
	.sectionflags	@"SHF_NOTE_NV_TKINFO"
	.tkinfo
        /*0018*/ 	.word	0x00000002
        /*0030*/ 	.string	""
        /*0030*/ 	.string	"ptxas"
        /*0030*/ 	.string	"Cuda compilation tools, release 13.0, V13.0.88"
        /*0030*/ 	.string	"Build cuda_13.0.r13.0/compiler.36424714_0"
        /*0030*/ 	.string	"-arch sm_100 -m 64 "



//--------------------- .note.nv.cuinfo           --------------------------
	.section	.note.nv.cuinfo,"",@"SHT_NOTE"
	.sectionflags	@"SHF_NOTE_NV_CUINFO"
        /*0018*/ 	.short	0x0002
        /*001a*/ 	.short	0x0064
        /*001c*/ 	.short	0x0082
	.zero		2


//--------------------- .nv.info                  --------------------------
	.section	.nv.info,"",@"SHT_CUDA_INFO"
	.align	4


	//----- nvinfo : EIATTR_REGCOUNT
	.align		4
        /*0000*/ 	.byte	0x04, 0x2f
        /*0002*/ 	.short	(.L_2 - .L_1)
	.align		4
.L_1:
        /*0004*/ 	.word	index@(_Z10theta_calciPfS_S_S_Pi)
        /*0008*/ 	.word	0x0000001e


	//----- nvinfo : EIATTR_FRAME_SIZE
	.align		4
.L_2:
        /*000c*/ 	.byte	0x04, 0x11
        /*000e*/ 	.short	(.L_4 - .L_3)
	.align		4
.L_3:
        /*0010*/ 	.word	index@($__internal_0_$__cuda_sm20_div_rn_f64_full)
        /*0014*/ 	.word	0x00000020


	//----- nvinfo : EIATTR_FRAME_SIZE
	.align		4
.L_4:
        /*0018*/ 	.byte	0x04, 0x11
        /*001a*/ 	.short	(.L_6 - .L_5)
	.align		4
.L_5:
        /*001c*/ 	.word	index@(_Z10theta_calciPfS_S_S_Pi)
        /*0020*/ 	.word	0x00000020


	//----- nvinfo : EIATTR_MIN_STACK_SIZE
	.align		4
.L_6:
        /*0024*/ 	.byte	0x04, 0x12
        /*0026*/ 	.short	(.L_8 - .L_7)
	.align		4
.L_7:
        /*0028*/ 	.word	index@(_Z10theta_calciPfS_S_S_Pi)
        /*002c*/ 	.word	0x00000020
.L_8:


//--------------------- .nv.compat                --------------------------
	.section	.nv.compat,"",@"SHT_CUDA_COMPAT_INFO"
	.align	4
        /*0000*/ 	.byte	0x02, 0x09, 0x00, 0x00, 0x02, 0x02, 0x01, 0x00, 0x02, 0x05, 0x05, 0x00, 0x03, 0x07, 0x01, 0x01
        /*0010*/ 	.byte	0x02, 0x03, 0x00, 0x00, 0x02, 0x06, 0x01, 0x00, 0x04, 0x0b, 0x08, 0x00, 0x01, 0x00, 0x00, 0x00
        /*0020*/ 	.byte	0x00, 0x00, 0x00, 0x00


//--------------------- .nv.info._Z10theta_calciPfS_S_S_Pi --------------------------
	.section	.nv.info._Z10theta_calciPfS_S_S_Pi,"",@"SHT_CUDA_INFO"
	.sectionflags	@""
	.align	4


	//----- nvinfo : EIATTR_CUDA_API_VERSION
	.align		4
        /*0000*/ 	.byte	0x04, 0x37
        /*0002*/ 	.short	(.L_10 - .L_9)
.L_9:
        /*0004*/ 	.word	0x00000082


	//----- nvinfo : EIATTR_KPARAM_INFO
	.align		4
.L_10:
        /*0008*/ 	.byte	0x04, 0x17
        /*000a*/ 	.short	(.L_12 - .L_11)
.L_11:
        /*000c*/ 	.word	0x00000000
        /*0010*/ 	.short	0x0005
        /*0012*/ 	.short	0x0028
        /*0014*/ 	.byte	0x00, 0xf5, 0x21, 0x00


	//----- nvinfo : EIATTR_KPARAM_INFO
	.align		4
.L_12:
        /*0018*/ 	.byte	0x04, 0x17
        /*001a*/ 	.short	(.L_14 - .L_13)
.L_13:
        /*001c*/ 	.word	0x00000000
        /*0020*/ 	.short	0x0004
        /*0022*/ 	.short	0x0020
        /*0024*/ 	.byte	0x00, 0xf5, 0x21, 0x00


	//----- nvinfo : EIATTR_KPARAM_INFO
	.align		4
.L_14:
        /*0028*/ 	.byte	0x04, 0x17
        /*002a*/ 	.short	(.L_16 - .L_15)
.L_15:
        /*002c*/ 	.word	0x00000000
        /*0030*/ 	.short	0x0003
        /*0032*/ 	.short	0x0018
        /*0034*/ 	.byte	0x00, 0xf5, 0x21, 0x00


	//----- nvinfo : EIATTR_KPARAM_INFO
	.align		4
.L_16:
        /*0038*/ 	.byte	0x04, 0x17
        /*003a*/ 	.short	(.L_18 - .L_17)
.L_17:
        /*003c*/ 	.word	0x00000000
        /*0040*/ 	.short	0x0002
        /*0042*/ 	.short	0x0010
        /*0044*/ 	.byte	0x00, 0xf5, 0x21, 0x00


	//----- nvinfo : EIATTR_KPARAM_INFO
	.align		4
.L_18:
        /*0048*/ 	.byte	0x04, 0x17
        /*004a*/ 	.short	(.L_20 - .L_19)
.L_19:
        /*004c*/ 	.word	0x00000000
        /*0050*/ 	.short	0x0001
        /*0052*/ 	.short	0x0008
        /*0054*/ 	.byte	0x00, 0xf5, 0x21, 0x00


	//----- nvinfo : EIATTR_KPARAM_INFO
	.align		4
.L_20:
        /*0058*/ 	.byte	0x04, 0x17
        /*005a*/ 	.short	(.L_22 - .L_21)
.L_21:
        /*005c*/ 	.word	0x00000000
        /*0060*/ 	.short	0x0000
        /*0062*/ 	.short	0x0000
        /*0064*/ 	.byte	0x00, 0xf0, 0x11, 0x00


	//----- nvinfo : EIATTR_SPARSE_MMA_MASK
	.align		4
.L_22:
        /*0068*/ 	.byte	0x03, 0x50
        /*006a*/ 	.short	0x0000


	//----- nvinfo : EIATTR_MAXREG_COUNT
	.align		4
        /*006c*/ 	.byte	0x03, 0x1b
        /*006e*/ 	.short	0x00ff


	//----- nvinfo : EIATTR_MERCURY_ISA_VERSION
	.align		4
        /*0070*/ 	.byte	0x03, 0x5f
        /*0072*/ 	.short	0x0101


	//----- nvinfo : EIATTR_VRC_CTA_INIT_COUNT
	.align		4
        /*0074*/ 	.byte	0x02, 0x4a
	.zero		1
	.zero		1


	//----- nvinfo : EIATTR_EXIT_INSTR_OFFSETS
	.align		4
        /*0078*/ 	.byte	0x04, 0x1c
        /*007a*/ 	.short	(.L_24 - .L_23)


	//   ....[0]....
.L_23:
        /*007c*/ 	.word	0x00000090


	//   ....[1]....
        /*0080*/ 	.word	0x00001cd0


	//----- nvinfo : EIATTR_CRS_STACK_SIZE
	.align		4
.L_24:
        /*0084*/ 	.byte	0x04, 0x1e
        /*0086*/ 	.short	(.L_26 - .L_25)
.L_25:
        /*0088*/ 	.word	0x00000000


	//----- nvinfo : EIATTR_CBANK_PARAM_SIZE
	.align		4
.L_26:
        /*008c*/ 	.byte	0x03, 0x19
        /*008e*/ 	.short	0x0030


	//----- nvinfo : EIATTR_PARAM_CBANK
	.align		4
        /*0090*/ 	.byte	0x04, 0x0a
        /*0092*/ 	.short	(.L_28 - .L_27)
	.align		4
.L_27:
        /*0094*/ 	.word	index@(.nv.constant0._Z10theta_calciPfS_S_S_Pi)
        /*0098*/ 	.short	0x0380
        /*009a*/ 	.short	0x0030


	//----- nvinfo : EIATTR_SW_WAR
	.align		4
.L_28:
        /*009c*/ 	.byte	0x04, 0x36
        /*009e*/ 	.short	(.L_30 - .L_29)
.L_29:
        /*00a0*/ 	.word	0x00000008
.L_30:


//--------------------- .nv.callgraph             --------------------------
	.section	.nv.callgraph,"",@"SHT_CUDA_CALLGRAPH"
	.align	4
	.sectionentsize	8
	.align		4
        /*0000*/ 	.word	0x00000000
	.align		4
        /*0004*/ 	.word	0xffffffff
	.align		4
        /*0008*/ 	.word	0x00000000
	.align		4
        /*000c*/ 	.word	0xfffffffe
	.align		4
        /*0010*/ 	.word	0x00000000
	.align		4
        /*0014*/ 	.word	0xfffffffd
	.align		4
        /*0018*/ 	.word	0x00000000
	.align		4
        /*001c*/ 	.word	0xfffffffc


//--------------------- .nv.constant4             --------------------------
	.section	.nv.constant4,"a",@progbits
	.align	8
	.align		8
.nv.constant4:
        /*0000*/ 	.dword	__cudart_i2opi_f


//--------------------- .text._Z10theta_calciPfS_S_S_Pi --------------------------
	.section	.text._Z10theta_calciPfS_S_S_Pi,"ax",@progbits
	.align	128
        .global         _Z10theta_calciPfS_S_S_Pi
        .type           _Z10theta_calciPfS_S_S_Pi,@function
        .size           _Z10theta_calciPfS_S_S_Pi,(.L_x_21 - _Z10theta_calciPfS_S_S_Pi)
        .other          _Z10theta_calciPfS_S_S_Pi,@"STO_CUDA_ENTRY STV_DEFAULT"
_Z10theta_calciPfS_S_S_Pi:
.text._Z10theta_calciPfS_S_S_Pi:
[----:B------:R-:W0:Y:S01]  /*0000*/  LDC R1, c[0x0][0x37c] ;  /* 0x0000df00ff017b82 */ /* 0x000e220000000800 */
[----:B------:R-:W1:Y:S07]  /*0010*/  S2R R8, SR_CTAID.X ;  /* 0x0000000000087919 */ /* 0x000e6e0000002500 */
[----:B------:R-:W2:Y:S01]  /*0020*/  LDC R5, c[0x0][0x380] ;  /* 0x0000e000ff057b82 */ /* 0x000ea20000000800 */
[----:B------:R-:W1:Y:S01]  /*0030*/  LDCU UR4, c[0x0][0x360] ;  /* 0x00006c00ff0477ac */ /* 0x000e620008000800 */
[----:B0-----:R-:W-:Y:S01]  /*0040*/  VIADD R1, R1, 0xffffffe0 ;  /* 0xffffffe001017836 */ /* 0x001fe20000000000 */
[----:B------:R-:W1:Y:S01]  /*0050*/  S2R R3, SR_TID.X ;  /* 0x0000000000037919 */ /* 0x000e620000002100 */
[----:B--2---:R-:W-:Y:S01]  /*0060*/  ISETP.GE.AND P0, PT, R5, 0x1, PT ;  /* 0x000000010500780c */ /* 0x004fe20003f06270 */
[----:B-1----:R-:W-:-:S05]  /*0070*/  IMAD R8, R8, UR4, R3 ;  /* 0x0000000408087c24 */ /* 0x002fca000f8e0203 */
[----:B------:R-:W-:-:S13]  /*0080*/  ISETP.GE.OR P0, PT, R8, R5, !P0 ;  /* 0x000000050800720c */ /* 0x000fda0004706670 */
[----:B------:R-:W-:Y:S05]  /*0090*/  @P0 EXIT ;  /* 0x000000000000094d */ /* 0x000fea0003800000 */
[----:B------:R-:W0:Y:S01]  /*00a0*/  LDC.64 R6, c[0x0][0x388] ;  /* 0x0000e200ff067b82 */ /* 0x000e220000000a00 */
[----:B------:R-:W-:Y:S01]  /*00b0*/  IMAD.MOV.U32 R9, RZ, RZ, RZ ;  /* 0x000000ffff097224 */ /* 0x000fe200078e00ff */
[----:B------:R-:W1:Y:S02]  /*00c0*/  LDCU.64 UR6, c[0x0][0x358] ;  /* 0x00006b00ff0677ac */ /* 0x000e640008000a00 */
[----:B01----:R-:W-:-:S07]  /*00d0*/  IMAD.WIDE R6, R8, 0x4, R6 ;  /* 0x0000000408067825 */ /* 0x003fce00078e0206 */
.L_x_15:
[----:B0-----:R-:W0:Y:S02]  /*00e0*/  LDC.64 R4, c[0x0][0x390] ;  /* 0x0000e400ff047b82 */ /* 0x001e240000000a00 */
[----:B0-----:R-:W-:-:S05]  /*00f0*/  IMAD.WIDE R4, R8, 0x4, R4 ;  /* 0x0000000408047825 */ /* 0x001fca00078e0204 */
[----:B------:R-:W2:Y:S01]  /*0100*/  LDG.E R11, desc[UR6][R4.64] ;  /* 0x00000006040b7981 */ /* 0x000ea2000c1e1900 */
[----:B------:R-:W-:Y:S01]  /*0110*/  BSSY.RECONVERGENT B0, `(.L_x_0) ;  /* 0x0000042000007945 */ /* 0x000fe20003800200 */
[C---:B--2---:R-:W-:Y:S01]  /*0120*/  FMUL R2, R11.reuse, 0.63661974668502807617 ;  /* 0x3f22f9830b027820 */ /* 0x044fe20000400000 */
[----:B------:R-:W-:-:S05]  /*0130*/  FSETP.GE.AND P0, PT, |R11|, 105615, PT ;  /* 0x47ce47800b00780b */ /* 0x000fca0003f06200 */
[----:B------:R-:W0:Y:S02]  /*0140*/  F2I.NTZ R2, R2 ;  /* 0x0000000200027305 */ /* 0x000e240000203100 */
[----:B0-----:R-:W-:Y:S01]  /*0150*/  I2FP.F32.S32 R12, R2 ;  /* 0x00000002000c7245 */ /* 0x001fe20000201400 */
[----:B------:R-:W-:-:S04]  /*0160*/  IMAD.MOV.U32 R10, RZ, RZ, R2 ;  /* 0x000000ffff0a7224 */ /* 0x000fc800078e0002 */
[----:B------:R-:W-:-:S04]  /*0170*/  FFMA R3, R12, -1.5707962512969970703, R11 ;  /* 0xbfc90fda0c037823 */ /* 0x000fc8000000000b */
[----:B------:R-:W-:-:S04]  /*0180*/  FFMA R3, R12, -7.5497894158615963534e-08, R3 ;  /* 0xb3a221680c037823 */ /* 0x000fc80000000003 */
[----:B------:R-:W-:-:S04]  /*0190*/  FFMA R12, R12, -5.3903029534742383927e-15, R3 ;  /* 0xa7c234c50c0c7823 */ /* 0x000fc80000000003 */
[----:B------:R-:W-:Y:S01]  /*01a0*/  IMAD.MOV.U32 R0, RZ, RZ, R12 ;  /* 0x000000ffff007224 */ /* 0x000fe200078e000c */
[----:B------:R-:W-:Y:S06]  /*01b0*/  @!P0 BRA `(.L_x_1) ;  /* 0x0000000000dc8947 */ /* 0x000fec0003800000 */
[----:B------:R-:W-:-:S13]  /*01c0*/  FSETP.NEU.AND P1, PT, |R11|, +INF , PT ;  /* 0x7f8000000b00780b */ /* 0x000fda0003f2d200 */
[----:B------:R-:W-:Y:S01]  /*01d0*/  @!P1 FMUL R0, RZ, R11 ;  /* 0x0000000bff009220 */ /* 0x000fe20000400000 */
[----:B------:R-:W-:Y:S01]  /*01e0*/  @!P1 IMAD.MOV.U32 R2, RZ, RZ, RZ ;  /* 0x000000ffff029224 */ /* 0x000fe200078e00ff */
[----:B------:R-:W-:Y:S06]  /*01f0*/  @!P1 BRA `(.L_x_1) ;  /* 0x0000000000cc9947 */ /* 0x000fec0003800000 */
[----:B------:R-:W-:Y:S01]  /*0200*/  IMAD.SHL.U32 R2, R11, 0x100, RZ ;  /* 0x000001000b027824 */ /* 0x000fe200078e00ff */
[----:B------:R-:W0:Y:S01]  /*0210*/  LDCU.64 UR8, c[0x4][URZ] ;  /* 0x01000000ff0877ac */ /* 0x000e220008000a00 */
[----:B------:R-:W-:Y:S02]  /*0220*/  IMAD.MOV.U32 R4, RZ, RZ, RZ ;  /* 0x000000ffff047224 */ /* 0x000fe400078e00ff */
[----:B------:R-:W-:Y:S01]  /*0230*/  IMAD.MOV.U32 R0, RZ, RZ, R1 ;  /* 0x000000ffff007224 */ /* 0x000fe200078e0001 */
[----:B------:R-:W-:Y:S01]  /*0240*/  LOP3.LUT R5, R2, 0x80000000, RZ, 0xfc, !PT ;  /* 0x8000000002057812 */ /* 0x000fe200078efcff */
[----:B------:R-:W-:Y:S01]  /*0250*/  UMOV UR5, URZ ;  /* 0x000000ff00057c82 */ /* 0x000fe20008000000 */
[----:B------:R-:W-:-:S05]  /*0260*/  UMOV UR4, URZ ;  /* 0x000000ff00047c82 */ /* 0x000fca0008000000 */
.L_x_2:
[----:B0-----:R-:W-:Y:S02]  /*0270*/  IMAD.U32 R14, RZ, RZ, UR8 ;  /* 0x00000008ff0e7e24 */ /* 0x001fe4000f8e00ff */
[----:B------:R-:W-:-:S05]  /*0280*/  IMAD.U32 R15, RZ, RZ, UR9 ;  /* 0x00000009ff0f7e24 */ /* 0x000fca000f8e00ff */
[----:B------:R-:W2:Y:S01]  /*0290*/  LDG.E.CONSTANT R2, desc[UR6][R14.64] ;  /* 0x000000060e027981 */ /* 0x000ea2000c1e9900 */
[----:B------:R-:W-:Y:S02]  /*02a0*/  UIADD3 UR8, UP0, UPT, UR8, 0x4, URZ ;  /* 0x0000000408087890 */ /* 0x000fe4000ff1e0ff */
[----:B------:R-:W-:Y:S02]  /*02b0*/  UIADD3 UR4, UPT, UPT, UR4, 0x1, URZ ;  /* 0x0000000104047890 */ /* 0x000fe4000fffe0ff */
[----:B------:R-:W-:Y:S02]  /*02c0*/  UIADD3.X UR9, UPT, UPT, URZ, UR9, URZ, UP0, !UPT ;  /* 0x00000009ff097290 */ /* 0x000fe400087fe4ff */
[----:B------:R-:W-:Y:S01]  /*02d0*/  UISETP.NE.AND UP0, UPT, UR4, 0x6, UPT ;  /* 0x000000060400788c */ /* 0x000fe2000bf05270 */
[----:B--2---:R-:W-:-:S03]  /*02e0*/  IMAD.WIDE.U32 R2, R2, R5, RZ ;  /* 0x0000000502027225 */ /* 0x004fc600078e00ff */
[----:B------:R-:W-:-:S04]  /*02f0*/  IADD3 R13, P1, PT, R2, R4, RZ ;  /* 0x00000004020d7210 */ /* 0x000fc80007f3e0ff */
[----:B------:R-:W-:Y:S01]  /*0300*/  IADD3.X R4, PT, PT, R3, UR5, RZ, P1, !PT ;  /* 0x0000000503047c10 */ /* 0x000fe20008ffe4ff */
[----:B------:R0:W-:Y:S02]  /*0310*/  STL [R0], R13 ;  /* 0x0000000d00007387 */ /* 0x0001e40000100800 */
[----:B0-----:R-:W-:Y:S01]  /*0320*/  VIADD R0, R0, 0x4 ;  /* 0x0000000400007836 */ /* 0x001fe20000000000 */
[----:B------:R-:W-:Y:S06]  /*0330*/  BRA.U UP0, `(.L_x_2) ;  /* 0xfffffffd00cc7547 */ /* 0x000fec000b83ffff */
[----:B------:R-:W-:Y:S01]  /*0340*/  SHF.R.U32.HI R13, RZ, 0x17, R11 ;  /* 0x00000017ff0d7819 */ /* 0x000fe2000001160b */
[----:B------:R0:W-:Y:S03]  /*0350*/  STL [R1+0x18], R4 ;  /* 0x0000180401007387 */ /* 0x0001e60000100800 */
[C---:B------:R-:W-:Y:S02]  /*0360*/  LOP3.LUT R0, R13.reuse, 0xe0, RZ, 0xc0, !PT ;  /* 0x000000e00d007812 */ /* 0x040fe400078ec0ff */
[----:B------:R-:W-:-:S03]  /*0370*/  LOP3.LUT P1, RZ, R13, 0x1f, RZ, 0xc0, !PT ;  /* 0x0000001f0dff7812 */ /* 0x000fc6000782c0ff */
[----:B------:R-:W-:-:S05]  /*0380*/  VIADD R0, R0, 0xffffff80 ;  /* 0xffffff8000007836 */ /* 0x000fca0000000000 */
[----:B------:R-:W-:-:S05]  /*0390*/  SHF.R.U32.HI R0, RZ, 0x5, R0 ;  /* 0x00000005ff007819 */ /* 0x000fca0000011600 */
[----:B------:R-:W-:-:S05]  /*03a0*/  IMAD R16, R0, -0x4, R1 ;  /* 0xfffffffc00107824 */ /* 0x000fca00078e0201 */
[----:B------:R-:W2:Y:S04]  /*03b0*/  LDL R3, [R16+0x18] ;  /* 0x0000180010037983 */ /* 0x000ea80000100800 */
[----:B------:R-:W2:Y:S04]  /*03c0*/  LDL R2, [R16+0x14] ;  /* 0x0000140010027983 */ /* 0x000ea80000100800 */
[----:B------:R-:W3:Y:S01]  /*03d0*/  @P1 LDL R5, [R16+0x10] ;  /* 0x0000100010051983 */ /* 0x000ee20000100800 */
[----:B------:R-:W-:Y:S01]  /*03e0*/  LOP3.LUT R0, R13, 0x1f, RZ, 0xc0, !PT ;  /* 0x0000001f0d007812 */ /* 0x000fe200078ec0ff */
[----:B------:R-:W-:Y:S01]  /*03f0*/  UMOV UR4, 0x54442d19 ;  /* 0x54442d1900047882 */ /* 0x000fe20000000000 */
[----:B------:R-:W-:-:S02]  /*0400*/  UMOV UR5, 0x3bf921fb ;  /* 0x3bf921fb00057882 */ /* 0x000fc40000000000 */
[-C--:B--2---:R-:W-:Y:S02]  /*0410*/  @P1 SHF.L.W.U32.HI R3, R2, R0.reuse, R3 ;  /* 0x0000000002031219 */ /* 0x084fe40000010e03 */
[----:B---3--:R-:W-:Y:S02]  /*0420*/  @P1 SHF.L.W.U32.HI R2, R5, R0, R2 ;  /* 0x0000000005021219 */ /* 0x008fe40000010e02 */
[----:B------:R-:W-:Y:S02]  /*0430*/  ISETP.GE.AND P1, PT, R11, RZ, PT ;  /* 0x000000ff0b00720c */ /* 0x000fe40003f26270 */
[C-C-:B------:R-:W-:Y:S01]  /*0440*/  SHF.L.W.U32.HI R0, R2.reuse, 0x2, R3.reuse ;  /* 0x0000000202007819 */ /* 0x140fe20000010e03 */
[----:B------:R-:W-:Y:S01]  /*0450*/  IMAD.SHL.U32 R2, R2, 0x4, RZ ;  /* 0x0000000402027824 */ /* 0x000fe200078e00ff */
[----:B------:R-:W-:Y:S02]  /*0460*/  SHF.R.U32.HI R3, RZ, 0x1e, R3 ;  /* 0x0000001eff037819 */ /* 0x000fe40000011603 */
[----:B------:R-:W-:-:S02]  /*0470*/  SHF.R.S32.HI R5, RZ, 0x1f, R0 ;  /* 0x0000001fff057819 */ /* 0x000fc40000011400 */
[C---:B------:R-:W-:Y:S02]  /*0480*/  LOP3.LUT R13, R0.reuse, R11, RZ, 0x3c, !PT ;  /* 0x0000000b000d7212 */ /* 0x040fe400078e3cff */
[C---:B------:R-:W-:Y:S02]  /*0490*/  LOP3.LUT R14, R5.reuse, R2, RZ, 0x3c, !PT ;  /* 0x00000002050e7212 */ /* 0x040fe400078e3cff */
[----:B------:R-:W-:Y:S02]  /*04a0*/  LOP3.LUT R15, R5, R0, RZ, 0x3c, !PT ;  /* 0x00000000050f7212 */ /* 0x000fe400078e3cff */
[----:B------:R-:W-:Y:S02]  /*04b0*/  LEA.HI R2, R0, R3, RZ, 0x1 ;  /* 0x0000000300027211 */ /* 0x000fe400078f08ff */
[----:B------:R-:W-:Y:S02]  /*04c0*/  ISETP.GE.AND P2, PT, R13, RZ, PT ;  /* 0x000000ff0d00720c */ /* 0x000fe40003f46270 */
[----:B------:R-:W0:Y:S01]  /*04d0*/  I2F.F64.S64 R14, R14 ;  /* 0x0000000e000e7312 */ /* 0x000e220000301c00 */
[----:B------:R-:W-:-:S04]  /*04e0*/  IMAD.MOV R0, RZ, RZ, -R2 ;  /* 0x000000ffff007224 */ /* 0x000fc800078e0a02 */
[----:B------:R-:W-:Y:S01]  /*04f0*/  @!P1 IMAD.MOV.U32 R2, RZ, RZ, R0 ;  /* 0x000000ffff029224 */ /* 0x000fe200078e0000 */
[----:B0-----:R-:W-:-:S10]  /*0500*/  DMUL R4, R14, UR4 ;  /* 0x000000040e047c28 */ /* 0x001fd40008000000 */
[----:B------:R-:W0:Y:S02]  /*0510*/  F2F.F32.F64 R4, R4 ;  /* 0x0000000400047310 */ /* 0x000e240000301000 */
[----:B0-----:R-:W-:-:S07]  /*0520*/  FSEL R0, -R4, R4, !P2 ;  /* 0x0000000404007208 */ /* 0x001fce0005000100 */
.L_x_1:
[----:B------:R-:W-:Y:S05]  /*0530*/  BSYNC.RECONVERGENT B0 ;  /* 0x0000000000007941 */ /* 0x000fea0003800200 */
.L_x_0:
[----:B------:R-:W0:Y:S02]  /*0540*/  LDC.64 R4, c[0x0][0x3a0] ;  /* 0x0000e800ff047b82 */ /* 0x000e240000000a00 */
[----:B0-----:R-:W-:-:S05]  /*0550*/  IMAD.WIDE.U32 R4, R9, 0x4, R4 ;  /* 0x0000000409047825 */ /* 0x001fca00078e0004 */
[----:B------:R0:W2:Y:S01]  /*0560*/  LDG.E R13, desc[UR6][R4.64] ;  /* 0x00000006040d7981 */ /* 0x0000a2000c1e1900 */
[----:B------:R-:W-:Y:S02]  /*0570*/  IMAD.MOV.U32 R16, RZ, RZ, 0x37cbac00 ;  /* 0x37cbac00ff107424 */ /* 0x000fe400078e00ff */
[----:B------:R-:W-:Y:S01]  /*0580*/  FMUL R3, R0, R0 ;  /* 0x0000000000037220 */ /* 0x000fe20000400000 */
[----:B------:R-:W-:Y:S01]  /*0590*/  LOP3.LUT R14, R2, 0x1, RZ, 0xc0, !PT ;  /* 0x00000001020e7812 */ /* 0x000fe200078ec0ff */
[----:B------:R-:W-:Y:S02]  /*05a0*/  IMAD.MOV.U32 R17, RZ, RZ, 0x3d2aaabb ;  /* 0x3d2aaabbff117424 */ /* 0x000fe400078e00ff */
[----:B------:R-:W-:Y:S01]  /*05b0*/  FFMA R15, R3, R16, -0.0013887860113754868507 ;  /* 0xbab607ed030f7423 */ /* 0x000fe20000000010 */
[----:B------:R-:W-:Y:S01]  /*05c0*/  ISETP.NE.U32.AND P1, PT, R14, 0x1, PT ;  /* 0x000000010e00780c */ /* 0x000fe20003f25070 */
[----:B------:R-:W-:-:S03]  /*05d0*/  IMAD.MOV.U32 R18, RZ, RZ, 0x3effffff ;  /* 0x3effffffff127424 */ /* 0x000fc600078e00ff */
[----:B------:R-:W-:Y:S02]  /*05e0*/  FSEL R14, R15, -0.00019574658654164522886, !P1 ;  /* 0xb94d41530f0e7808 */ /* 0x000fe40004800000 */
[----:B0-----:R-:W-:Y:S02]  /*05f0*/  FSEL R4, R17, 0.0083327032625675201416, !P1 ;  /* 0x3c0885e411047808 */ /* 0x001fe40004800000 */
[----:B------:R-:W-:Y:S02]  /*0600*/  FSEL R20, -R18, -0.16666662693023681641, !P1 ;  /* 0xbe2aaaa812147808 */ /* 0x000fe40004800100 */
[----:B------:R-:W-:Y:S01]  /*0610*/  FSEL R0, R0, 1, P1 ;  /* 0x3f80000000007808 */ /* 0x000fe20000800000 */
[----:B------:R-:W-:Y:S01]  /*0620*/  FFMA R4, R3, R14, R4 ;  /* 0x0000000e03047223 */ /* 0x000fe20000000004 */
[----:B------:R-:W-:-:S03]  /*0630*/  LOP3.LUT P1, RZ, R2, 0x2, RZ, 0xc0, !PT ;  /* 0x0000000202ff7812 */ /* 0x000fc6000782c0ff */
[C---:B------:R-:W-:Y:S01]  /*0640*/  FFMA R4, R3.reuse, R4, R20 ;  /* 0x0000000403047223 */ /* 0x040fe20000000014 */
[----:B------:R-:W-:-:S04]  /*0650*/  FFMA R3, R3, R0, RZ ;  /* 0x0000000003037223 */ /* 0x000fc800000000ff */
[----:B------:R-:W-:-:S05]  /*0660*/  FFMA R21, R3, R4, R0 ;  /* 0x0000000403157223 */ /* 0x000fca0000000000 */
[----:B------:R-:W-:Y:S01]  /*0670*/  @P1 FADD R21, RZ, -R21 ;  /* 0x80000015ff151221 */ /* 0x000fe20000000000 */
        /* <DEDUP_REMOVED lines=14> */
[----:B------:R-:W0:Y:S01]  /*0760*/  LDC.64 R2, c[0x4][RZ] ;  /* 0x01000000ff027b82 */ /* 0x000e220000000a00 */
[----:B------:R-:W-:Y:S02]  /*0770*/  IMAD.SHL.U32 R4, R13, 0x100, RZ ;  /* 0x000001000d047824 */ /* 0x000fe400078e00ff */
[----:B------:R-:W-:Y:S02]  /*0780*/  IMAD.MOV.U32 R0, RZ, RZ, RZ ;  /* 0x000000ffff007224 */ /* 0x000fe400078e00ff */
[----:B------:R-:W-:Y:S01]  /*0790*/  IMAD.MOV.U32 R25, RZ, RZ, RZ ;  /* 0x000000ffff197224 */ /* 0x000fe200078e00ff */
[----:B------:R-:W-:Y:S01]  /*07a0*/  LOP3.LUT R27, R4, 0x80000000, RZ, 0xfc, !PT ;  /* 0x80000000041b7812 */ /* 0x000fe200078efcff */
[----:B------:R-:W-:-:S07]  /*07b0*/  IMAD.MOV.U32 R22, RZ, RZ, RZ ;  /* 0x000000ffff167224 */ /* 0x000fce00078e00ff */
.L_x_4:
[----:B0-----:R-:W-:-:S06]  /*07c0*/  IMAD.WIDE.U32 R4, R22, 0x4, R2 ;  /* 0x0000000416047825 */ /* 0x001fcc00078e0002 */
[----:B------:R-:W2:Y:S01]  /*07d0*/  LDG.E.CONSTANT R4, desc[UR6][R4.64] ;  /* 0x0000000604047981 */ /* 0x000ea2000c1e9900 */
[C---:B-1----:R-:W-:Y:S02]  /*07e0*/  IMAD R23, R22.reuse, 0x4, R1 ;  /* 0x0000000416177824 */ /* 0x042fe400078e0201 */
[----:B------:R-:W-:-:S05]  /*07f0*/  VIADD R22, R22, 0x1 ;  /* 0x0000000116167836 */ /* 0x000fca0000000000 */
[----:B------:R-:W-:Y:S01]  /*0800*/  ISETP.NE.AND P1, PT, R22, 0x6, PT ;  /* 0x000000061600780c */ /* 0x000fe20003f25270 */
[----:B--2---:R-:W-:-:S03]  /*0810*/  IMAD.WIDE.U32 R14, R4, R27, RZ ;  /* 0x0000001b040e7225 */ /* 0x004fc600078e00ff */
[----:B------:R-:W-:-:S05]  /*0820*/  IADD3 R14, P2, PT, R14, R0, RZ ;  /* 0x000000000e0e7210 */ /* 0x000fca0007f5e0ff */
[----:B------:R1:W-:Y:S01]  /*0830*/  STL [R23], R14 ;  /* 0x0000000e17007387 */ /* 0x0003e20000100800 */
[----:B------:R-:W-:-:S03]  /*0840*/  IMAD.X R0, R15, 0x1, R25, P2 ;  /* 0x000000010f007824 */ /* 0x000fc600010e0619 */
[----:B------:R-:W-:Y:S05]  /*0850*/  @P1 BRA `(.L_x_4) ;  /* 0xfffffffc00d81947 */ /* 0x000fea000383ffff */
[----:B------:R-:W-:Y:S01]  /*0860*/  SHF.R.U32.HI R5, RZ, 0x17, R13 ;  /* 0x00000017ff057819 */ /* 0x000fe2000001160d */
[----:B------:R0:W-:Y:S03]  /*0870*/  STL [R1+0x18], R0 ;  /* 0x0000180001007387 */ /* 0x0001e60000100800 */
[C---:B------:R-:W-:Y:S02]  /*0880*/  LOP3.LUT R2, R5.reuse, 0xe0, RZ, 0xc0, !PT ;  /* 0x000000e005027812 */ /* 0x040fe400078ec0ff */
[----:B------:R-:W-:-:S03]  /*0890*/  LOP3.LUT P1, RZ, R5, 0x1f, RZ, 0xc0, !PT ;  /* 0x0000001f05ff7812 */ /* 0x000fc6000782c0ff */
[----:B------:R-:W-:-:S05]  /*08a0*/  VIADD R2, R2, 0xffffff80 ;  /* 0xffffff8002027836 */ /* 0x000fca0000000000 */
[----:B------:R-:W-:-:S05]  /*08b0*/  SHF.R.U32.HI R2, RZ, 0x5, R2 ;  /* 0x00000005ff027819 */ /* 0x000fca0000011602 */
[----:B-1----:R-:W-:-:S05]  /*08c0*/  IMAD R14, R2, -0x4, R1 ;  /* 0xfffffffc020e7824 */ /* 0x002fca00078e0201 */
        /* <DEDUP_REMOVED lines=9> */
[C---:B------:R-:W-:Y:S01]  /*0960*/  SHF.L.W.U32.HI R22, R3.reuse, 0x2, R4 ;  /* 0x0000000203167819 */ /* 0x040fe20000010e04 */
[----:B------:R-:W-:-:S03]  /*0970*/  IMAD.SHL.U32 R3, R3, 0x4, RZ ;  /* 0x0000000403037824 */ /* 0x000fc600078e00ff */
[----:B------:R-:W-:Y:S02]  /*0980*/  SHF.R.S32.HI R5, RZ, 0x1f, R22 ;  /* 0x0000001fff057819 */ /* 0x000fe40000011416 */
[----:B0-----:R-:W-:Y:S02]  /*0990*/  LOP3.LUT R0, R22, R13, RZ, 0x3c, !PT ;  /* 0x0000000d16007212 */ /* 0x001fe400078e3cff */
[C---:B------:R-:W-:Y:S02]  /*09a0*/  LOP3.LUT R2, R5.reuse, R3, RZ, 0x3c, !PT ;  /* 0x0000000305027212 */ /* 0x040fe400078e3cff */
[----:B------:R-:W-:Y:S02]  /*09b0*/  LOP3.LUT R3, R5, R22, RZ, 0x3c, !PT ;  /* 0x0000001605037212 */ /* 0x000fe400078e3cff */
[----:B------:R-:W-:Y:S02]  /*09c0*/  SHF.R.U32.HI R5, RZ, 0x1e, R4 ;  /* 0x0000001eff057819 */ /* 0x000fe40000011604 */
[----:B------:R-:W-:-:S02]  /*09d0*/  ISETP.GE.AND P2, PT, R0, RZ, PT ;  /* 0x000000ff0000720c */ /* 0x000fc40003f46270 */
[----:B------:R-:W0:Y:S01]  /*09e0*/  I2F.F64.S64 R2, R2 ;  /* 0x0000000200027312 */ /* 0x000e220000301c00 */
[----:B------:R-:W-:-:S05]  /*09f0*/  LEA.HI R22, R22, R5, RZ, 0x1 ;  /* 0x0000000516167211 */ /* 0x000fca00078f08ff */
[----:B------:R-:W-:-:S04]  /*0a00*/  IMAD.MOV R0, RZ, RZ, -R22 ;  /* 0x000000ffff007224 */ /* 0x000fc800078e0a16 */
[----:B------:R-:W-:Y:S01]  /*0a10*/  @!P1 IMAD.MOV.U32 R22, RZ, RZ, R0 ;  /* 0x000000ffff169224 */ /* 0x000fe200078e0000 */
[----:B0-----:R-:W-:-:S10]  /*0a20*/  DMUL R14, R2, UR4 ;  /* 0x00000004020e7c28 */ /* 0x001fd40008000000 */
[----:B------:R-:W0:Y:S02]  /*0a30*/  F2F.F32.F64 R14, R14 ;  /* 0x0000000e000e7310 */ /* 0x000e240000301000 */
[----:B0-----:R-:W-:-:S07]  /*0a40*/  FSEL R0, -R14, R14, !P2 ;  /* 0x0000000e0e007208 */ /* 0x001fce0005000100 */
.L_x_3:
[----:B------:R-:W-:Y:S01]  /*0a50*/  FMUL R3, R0, R0 ;  /* 0x0000000000037220 */ /* 0x000fe20000400000 */
[C---:B------:R-:W-:Y:S01]  /*0a60*/  LOP3.LUT R4, R22.reuse, 0x1, RZ, 0xc0, !PT ;  /* 0x0000000116047812 */ /* 0x040fe200078ec0ff */
[----:B------:R-:W-:Y:S01]  /*0a70*/  BSSY.RECONVERGENT B0, `(.L_x_5) ;  /* 0x0000042000007945 */ /* 0x000fe20003800200 */
[----:B------:R-:W-:Y:S01]  /*0a80*/  LOP3.LUT P2, RZ, R22, 0x2, RZ, 0xc0, !PT ;  /* 0x0000000216ff7812 */ /* 0x000fe2000784c0ff */
[----:B------:R-:W-:Y:S01]  /*0a90*/  FFMA R2, R3, R16, -0.0013887860113754868507 ;  /* 0xbab607ed03027423 */ /* 0x000fe20000000010 */
[----:B------:R-:W-:-:S04]  /*0aa0*/  ISETP.NE.U32.AND P1, PT, R4, 0x1, PT ;  /* 0x000000010400780c */ /* 0x000fc80003f25070 */
[----:B------:R-:W-:Y:S02]  /*0ab0*/  FSEL R2, R2, -0.00019574658654164522886, !P1 ;  /* 0xb94d415302027808 */ /* 0x000fe40004800000 */
[----:B------:R-:W-:Y:S02]  /*0ac0*/  FSEL R4, R17, 0.0083327032625675201416, !P1 ;  /* 0x3c0885e411047808 */ /* 0x000fe40004800000 */
[----:B------:R-:W-:Y:S02]  /*0ad0*/  FSEL R0, R0, 1, P1 ;  /* 0x3f80000000007808 */ /* 0x000fe40000800000 */
[----:B------:R-:W-:Y:S01]  /*0ae0*/  FSEL R15, -R18, -0.16666662693023681641, !P1 ;  /* 0xbe2aaaa8120f7808 */ /* 0x000fe20004800100 */
[C---:B------:R-:W-:Y:S02]  /*0af0*/  FFMA R2, R3.reuse, R2, R4 ;  /* 0x0000000203027223 */ /* 0x040fe40000000004 */
[C---:B------:R-:W-:Y:S02]  /*0b00*/  FFMA R5, R3.reuse, R0, RZ ;  /* 0x0000000003057223 */ /* 0x040fe400000000ff */
[----:B------:R-:W-:-:S04]  /*0b10*/  FFMA R2, R3, R2, R15 ;  /* 0x0000000203027223 */ /* 0x000fc8000000000f */
[----:B------:R-:W-:-:S04]  /*0b20*/  FFMA R0, R5, R2, R0 ;  /* 0x0000000205007223 */ /* 0x000fc80000000000 */
[----:B------:R-:W-:-:S04]  /*0b30*/  @P2 FADD R0, RZ, -R0 ;  /* 0x80000000ff002221 */ /* 0x000fc80000000000 */
[----:B------:R-:W-:Y:S01]  /*0b40*/  FMUL R21, R21, R0 ;  /* 0x0000000015157220 */ /* 0x000fe20000400000 */
[----:B------:R-:W-:Y:S06]  /*0b50*/  @!P0 BRA `(.L_x_6) ;  /* 0x0000000000cc8947 */ /* 0x000fec0003800000 */
[----:B------:R-:W-:-:S13]  /*0b60*/  FSETP.NEU.AND P0, PT, |R11|, +INF , PT ;  /* 0x7f8000000b00780b */ /* 0x000fda0003f0d200 */
[----:B------:R-:W-:Y:S01]  /*0b70*/  @!P0 FMUL R12, RZ, R11 ;  /* 0x0000000bff0c8220 */ /* 0x000fe20000400000 */
[----:B------:R-:W-:Y:S01]  /*0b80*/  @!P0 IMAD.MOV.U32 R10, RZ, RZ, RZ ;  /* 0x000000ffff0a8224 */ /* 0x000fe200078e00ff */
[----:B------:R-:W-:Y:S06]  /*0b90*/  @!P0 BRA `(.L_x_6) ;  /* 0x0000000000bc8947 */ /* 0x000fec0003800000 */
[----:B------:R-:W0:Y:S01]  /*0ba0*/  LDC.64 R2, c[0x4][RZ] ;  /* 0x01000000ff027b82 */ /* 0x000e220000000a00 */
[----:B------:R-:W-:Y:S01]  /*0bb0*/  IMAD.SHL.U32 R4, R11, 0x100, RZ ;  /* 0x000001000b047824 */ /* 0x000fe200078e00ff */
[----:B------:R-:W-:Y:S01]  /*0bc0*/  MOV R0, RZ ;  /* 0x000000ff00007202 */ /* 0x000fe20000000f00 */
[----:B------:R-:W-:Y:S01]  /*0bd0*/  IMAD.MOV.U32 R10, RZ, RZ, RZ ;  /* 0x000000ffff0a7224 */ /* 0x000fe200078e00ff */
[----:B------:R-:W-:Y:S02]  /*0be0*/  UMOV UR4, URZ ;  /* 0x000000ff00047c82 */ /* 0x000fe40008000000 */
[----:B------:R-:W-:-:S07]  /*0bf0*/  LOP3.LUT R25, R4, 0x80000000, RZ, 0xfc, !PT ;  /* 0x8000000004197812 */ /* 0x000fce00078efcff */
.L_x_7:
[----:B0-----:R-:W-:-:S05]  /*0c00*/  IMAD.WIDE.U32 R14, R10, 0x4, R2 ;  /* 0x000000040a0e7825 */ /* 0x001fca00078e0002 */
[----:B------:R-:W2:Y:S01]  /*0c10*/  LDG.E.CONSTANT R4, desc[UR6][R14.64] ;  /* 0x000000060e047981 */ /* 0x000ea2000c1e9900 */
[C---:B-1----:R-:W-:Y:S02]  /*0c20*/  IMAD R12, R10.reuse, 0x4, R1 ;  /* 0x000000040a0c7824 */ /* 0x042fe400078e0201 */
[----:B------:R-:W-:-:S05]  /*0c30*/  VIADD R10, R10, 0x1 ;  /* 0x000000010a0a7836 */ /* 0x000fca0000000000 */
[----:B------:R-:W-:Y:S01]  /*0c40*/  ISETP.NE.AND P0, PT, R10, 0x6, PT ;  /* 0x000000060a00780c */ /* 0x000fe20003f05270 */
[----:B--2---:R-:W-:-:S03]  /*0c50*/  IMAD.WIDE.U32 R4, R4, R25, RZ ;  /* 0x0000001904047225 */ /* 0x004fc600078e00ff */
[----:B------:R-:W-:-:S04]  /*0c60*/  IADD3 R23, P1, PT, R4, R0, RZ ;  /* 0x0000000004177210 */ /* 0x000fc80007f3e0ff */
[----:B------:R-:W-:Y:S01]  /*0c70*/  IADD3.X R0, PT, PT, R5, UR4, RZ, P1, !PT ;  /* 0x0000000405007c10 */ /* 0x000fe20008ffe4ff */
[----:B------:R1:W-:Y:S04]  /*0c80*/  STL [R12], R23 ;  /* 0x000000170c007387 */ /* 0x0003e80000100800 */
        /* <DEDUP_REMOVED lines=13> */
[----:B------:R-:W-:Y:S01]  /*0d60*/  UMOV UR5, 0x3bf921fb ;  /* 0x3bf921fb00057882 */ /* 0x000fe20000000000 */
[----:B------:R-:W-:-:S02]  /*0d70*/  ISETP.GE.AND P1, PT, R11, RZ, PT ;  /* 0x000000ff0b00720c */ /* 0x000fc40003f26270 */
[-C--:B--2---:R-:W-:Y:S02]  /*0d80*/  @P0 SHF.L.W.U32.HI R4, R3, R5.reuse, R4 ;  /* 0x0000000503040219 */ /* 0x084fe40000010e04 */
[----:B---3--:R-:W-:-:S04]  /*0d90*/  @P0 SHF.L.W.U32.HI R3, R2, R5, R3 ;  /* 0x0000000502030219 */ /* 0x008fc80000010e03 */
[C---:B------:R-:W-:Y:S01]  /*0da0*/  SHF.L.W.U32.HI R10, R3.reuse, 0x2, R4 ;  /* 0x00000002030a7819 */ /* 0x040fe20000010e04 */
[----:B------:R-:W-:-:S03]  /*0db0*/  IMAD.SHL.U32 R3, R3, 0x4, RZ ;  /* 0x0000000403037824 */ /* 0x000fc600078e00ff */
[----:B------:R-:W-:Y:S02]  /*0dc0*/  SHF.R.S32.HI R5, RZ, 0x1f, R10 ;  /* 0x0000001fff057819 */ /* 0x000fe4000001140a */
[----:B------:R-:W-:Y:S02]  /*0dd0*/  LOP3.LUT R11, R10, R11, RZ, 0x3c, !PT ;  /* 0x0000000b0a0b7212 */ /* 0x000fe400078e3cff */
[C---:B------:R-:W-:Y:S02]  /*0de0*/  LOP3.LUT R2, R5.reuse, R3, RZ, 0x3c, !PT ;  /* 0x0000000305027212 */ /* 0x040fe400078e3cff */
[----:B------:R-:W-:Y:S02]  /*0df0*/  LOP3.LUT R3, R5, R10, RZ, 0x3c, !PT ;  /* 0x0000000a05037212 */ /* 0x000fe400078e3cff */
[----:B------:R-:W-:Y:S02]  /*0e00*/  SHF.R.U32.HI R5, RZ, 0x1e, R4 ;  /* 0x0000001eff057819 */ /* 0x000fe40000011604 */
[----:B------:R-:W-:-:S02]  /*0e10*/  ISETP.GE.AND P0, PT, R11, RZ, PT ;  /* 0x000000ff0b00720c */ /* 0x000fc40003f06270 */
[----:B------:R-:W1:Y:S01]  /*0e20*/  I2F.F64.S64 R2, R2 ;  /* 0x0000000200027312 */ /* 0x000e620000301c00 */
[----:B------:R-:W-:-:S05]  /*0e30*/  LEA.HI R10, R10, R5, RZ, 0x1 ;  /* 0x000000050a0a7211 */ /* 0x000fca00078f08ff */
[----:B0-----:R-:W-:-:S04]  /*0e40*/  IMAD.MOV R0, RZ, RZ, -R10 ;  /* 0x000000ffff007224 */ /* 0x001fc800078e0a0a */
[----:B------:R-:W-:Y:S01]  /*0e50*/  @!P1 IMAD.MOV.U32 R10, RZ, RZ, R0 ;  /* 0x000000ffff0a9224 */ /* 0x000fe200078e0000 */
[----:B-1----:R-:W-:-:S10]  /*0e60*/  DMUL R14, R2, UR4 ;  /* 0x00000004020e7c28 */ /* 0x002fd40008000000 */
[----:B------:R-:W0:Y:S02]  /*0e70*/  F2F.F32.F64 R14, R14 ;  /* 0x0000000e000e7310 */ /* 0x000e240000301000 */
[----:B0-----:R-:W-:-:S07]  /*0e80*/  FSEL R12, -R14, R14, !P0 ;  /* 0x0000000e0e0c7208 */ /* 0x001fce0004000100 */
.L_x_6:
[----:B------:R-:W-:Y:S05]  /*0e90*/  BSYNC.RECONVERGENT B0 ;  /* 0x0000000000007941 */ /* 0x000fea0003800200 */
.L_x_5:
[----:B------:R-:W-:Y:S01]  /*0ea0*/  FMUL R3, R12, R12 ;  /* 0x0000000c0c037220 */ /* 0x000fe20000400000 */
[C---:B------:R-:W-:Y:S01]  /*0eb0*/  LOP3.LUT R2, R10.reuse, 0x1, RZ, 0xc0, !PT ;  /* 0x000000010a027812 */ /* 0x040fe200078ec0ff */
[----:B------:R-:W-:Y:S02]  /*0ec0*/  VIADD R10, R10, 0x1 ;  /* 0x000000010a0a7836 */ /* 0x000fe40000000000 */
[----:B------:R-:W-:Y:S01]  /*0ed0*/  FFMA R0, R3, R16, -0.0013887860113754868507 ;  /* 0xbab607ed03007423 */ /* 0x000fe20000000010 */
[----:B------:R-:W-:Y:S02]  /*0ee0*/  ISETP.NE.U32.AND P0, PT, R2, 0x1, PT ;  /* 0x000000010200780c */ /* 0x000fe40003f05070 */
[----:B------:R-:W-:Y:S02]  /*0ef0*/  LOP3.LUT P1, RZ, R10, 0x2, RZ, 0xc0, !PT ;  /* 0x000000020aff7812 */ /* 0x000fe4000782c0ff */
[----:B------:R-:W-:Y:S02]  /*0f00*/  FSEL R0, R0, -0.00019574658654164522886, P0 ;  /* 0xb94d415300007808 */ /* 0x000fe40000000000 */
[----:B------:R-:W-:-:S02]  /*0f10*/  FSEL R2, R17, 0.0083327032625675201416, P0 ;  /* 0x3c0885e411027808 */ /* 0x000fc40000000000 */
[----:B------:R-:W-:Y:S02]  /*0f20*/  FSEL R12, R12, 1, !P0 ;  /* 0x3f8000000c0c7808 */ /* 0x000fe40004000000 */
[----:B------:R-:W-:Y:S01]  /*0f30*/  FSEL R11, -R18, -0.16666662693023681641, P0 ;  /* 0xbe2aaaa8120b7808 */ /* 0x000fe20000000100 */
[----:B------:R-:W-:Y:S01]  /*0f40*/  FFMA R0, R3, R0, R2 ;  /* 0x0000000003007223 */ /* 0x000fe20000000002 */
[----:B------:R-:W-:Y:S01]  /*0f50*/  FSETP.GE.AND P0, PT, |R13|, 105615, PT ;  /* 0x47ce47800d00780b */ /* 0x000fe20003f06200 */
[C---:B------:R-:W-:Y:S02]  /*0f60*/  FFMA R5, R3.reuse, R12, RZ ;  /* 0x0000000c03057223 */ /* 0x040fe400000000ff */
[----:B------:R-:W-:-:S04]  /*0f70*/  FFMA R0, R3, R0, R11 ;  /* 0x0000000003007223 */ /* 0x000fc8000000000b */
[----:B------:R-:W-:-:S04]  /*0f80*/  FFMA R12, R5, R0, R12 ;  /* 0x00000000050c7223 */ /* 0x000fc8000000000c */
[----:B------:R-:W-:Y:S02]  /*0f90*/  @P1 FADD R12, RZ, -R12 ;  /* 0x8000000cff0c1221 */ /* 0x000fe40000000000 */
[----:B------:R-:W-:Y:S05]  /*0fa0*/  @!P0 BRA `(.L_x_8) ;  /* 0x0000000000cc8947 */ /* 0x000fea0003800000 */
        /* <DEDUP_REMOVED lines=10> */
.L_x_9:
[----:B0-----:R-:W-:-:S05]  /*1050*/  IMAD.WIDE.U32 R14, R0, 0x4, R2 ;  /* 0x00000004000e7825 */ /* 0x001fca00078e0002 */
[----:B-1----:R-:W2:Y:S01]  /*1060*/  LDG.E.CONSTANT R10, desc[UR6][R14.64] ;  /* 0x000000060e0a7981 */ /* 0x002ea2000c1e9900 */
[C---:B------:R-:W-:Y:S02]  /*1070*/  IMAD R5, R0.reuse, 0x4, R1 ;  /* 0x0000000400057824 */ /* 0x040fe400078e0201 */
[----:B------:R-:W-:-:S05]  /*1080*/  VIADD R0, R0, 0x1 ;  /* 0x0000000100007836 */ /* 0x000fca0000000000 */
[----:B------:R-:W-:Y:S01]  /*1090*/  ISETP.NE.AND P0, PT, R0, 0x6, PT ;  /* 0x000000060000780c */ /* 0x000fe20003f05270 */
[----:B--2---:R-:W-:-:S03]  /*10a0*/  IMAD.WIDE.U32 R10, R10, R23, RZ ;  /* 0x000000170a0a7225 */ /* 0x004fc600078e00ff */
[----:B------:R-:W-:-:S05]  /*10b0*/  IADD3 R10, P1, PT, R10, R4, RZ ;  /* 0x000000040a0a7210 */ /* 0x000fca0007f3e0ff */
[----:B------:R1:W-:Y:S01]  /*10c0*/  STL [R5], R10 ;  /* 0x0000000a05007387 */ /* 0x0003e20000100800 */
[----:B------:R-:W-:-:S03]  /*10d0*/  IMAD.X R4, R11, 0x1, R19, P1 ;  /* 0x000000010b047824 */ /* 0x000fc600008e0613 */
[----:B------:R-:W-:Y:S05]  /*10e0*/  @P0 BRA `(.L_x_9) ;  /* 0xfffffffc00d80947 */ /* 0x000fea000383ffff */
[----:B-1----:R-:W-:Y:S01]  /*10f0*/  SHF.R.U32.HI R5, RZ, 0x17, R13 ;  /* 0x00000017ff057819 */ /* 0x002fe2000001160d */
        /* <DEDUP_REMOVED lines=14> */
[----:B---3--:R-:W-:Y:S02]  /*11e0*/  @P0 SHF.L.W.U32.HI R3, R2, R5, R3 ;  /* 0x0000000502030219 */ /* 0x008fe40000010e03 */
[--C-:B------:R-:W-:Y:S02]  /*11f0*/  SHF.R.U32.HI R5, RZ, 0x1e, R0.reuse ;  /* 0x0000001eff057819 */ /* 0x100fe40000011600 */
[C---:B------:R-:W-:Y:S01]  /*1200*/  SHF.L.W.U32.HI R20, R3.reuse, 0x2, R0 ;  /* 0x0000000203147819 */ /* 0x040fe20000010e00 */
[----:B------:R-:W-:-:S03]  /*1210*/  IMAD.SHL.U32 R3, R3, 0x4, RZ ;  /* 0x0000000403037824 */ /* 0x000fc600078e00ff */
[----:B------:R-:W-:Y:S02]  /*1220*/  SHF.R.S32.HI R2, RZ, 0x1f, R20 ;  /* 0x0000001fff027819 */ /* 0x000fe40000011414 */
[----:B------:R-:W-:Y:S02]  /*1230*/  LOP3.LUT R13, R20, R13, RZ, 0x3c, !PT ;  /* 0x0000000d140d7212 */ /* 0x000fe400078e3cff */
[C---:B------:R-:W-:Y:S02]  /*1240*/  LOP3.LUT R10, R2.reuse, R3, RZ, 0x3c, !PT ;  /* 0x00000003020a7212 */ /* 0x040fe400078e3cff */
[----:B------:R-:W-:Y:S02]  /*1250*/  LOP3.LUT R11, R2, R20, RZ, 0x3c, !PT ;  /* 0x00000014020b7212 */ /* 0x000fe400078e3cff */
[----:B------:R-:W-:Y:S02]  /*1260*/  LEA.HI R20, R20, R5, RZ, 0x1 ;  /* 0x0000000514147211 */ /* 0x000fe400078f08ff */
[----:B------:R-:W-:-:S02]  /*1270*/  ISETP.GE.AND P0, PT, R13, RZ, PT ;  /* 0x000000ff0d00720c */ /* 0x000fc40003f06270 */
[----:B------:R-:W1:Y:S01]  /*1280*/  I2F.F64.S64 R10, R10 ;  /* 0x0000000a000a7312 */ /* 0x000e620000301c00 */
[----:B------:R-:W-:-:S04]  /*1290*/  IMAD.MOV R0, RZ, RZ, -R20 ;  /* 0x000000ffff007224 */ /* 0x000fc800078e0a14 */
[----:B------:R-:W-:Y:S01]  /*12a0*/  @!P1 IMAD.MOV.U32 R20, RZ, RZ, R0 ;  /* 0x000000ffff149224 */ /* 0x000fe200078e0000 */
[----:B-1----:R-:W-:-:S10]  /*12b0*/  DMUL R2, R10, UR4 ;  /* 0x000000040a027c28 */ /* 0x002fd40008000000 */
[----:B------:R-:W1:Y:S02]  /*12c0*/  F2F.F32.F64 R2, R2 ;  /* 0x0000000200027310 */ /* 0x000e640000301000 */
[----:B01----:R-:W-:-:S07]  /*12d0*/  FSEL R19, -R2, R2, !P0 ;  /* 0x0000000202137208 */ /* 0x003fce0004000100 */
.L_x_8:
[----:B------:R-:W0:Y:S01]  /*12e0*/  LDC.64 R10, c[0x0][0x398] ;  /* 0x0000e600ff0a7b82 */ /* 0x000e220000000a00 */
[----:B------:R-:W2:Y:S01]  /*12f0*/  LDG.E R5, desc[UR6][R6.64] ;  /* 0x0000000606057981 */ /* 0x000ea2000c1e1900 */
[----:B0-----:R-:W-:-:S06]  /*1300*/  IMAD.WIDE.U32 R10, R9, 0x4, R10 ;  /* 0x00000004090a7825 */ /* 0x001fcc00078e000a */
[----:B------:R0:W2:Y:S01]  /*1310*/  LDG.E R10, desc[UR6][R10.64] ;  /* 0x000000060a0a7981 */ /* 0x0000a2000c1e1900 */
[----:B------:R-:W-:Y:S01]  /*1320*/  LOP3.LUT R2, R20, 0x1, RZ, 0xc0, !PT ;  /* 0x0000000114027812 */ /* 0x000fe200078ec0ff */
[----:B------:R-:W-:-:S03]  /*1330*/  FMUL R0, R19, R19 ;  /* 0x0000001313007220 */ /* 0x000fc60000400000 */
[----:B------:R-:W-:Y:S01]  /*1340*/  ISETP.NE.U32.AND P0, PT, R2, 0x1, PT ;  /* 0x000000010200780c */ /* 0x000fe20003f05070 */
[----:B------:R-:W-:Y:S01]  /*1350*/  FFMA R3, R0, R16, -0.0013887860113754868507 ;  /* 0xbab607ed00037423 */ /* 0x000fe20000000010 */
[----:B------:R-:W-:Y:S02]  /*1360*/  VIADD R20, R20, 0x1 ;  /* 0x0000000114147836 */ /* 0x000fe40000000000 */
[----:B------:R-:W-:Y:S02]  /*1370*/  FSEL R13, R17, 0.0083327032625675201416, P0 ;  /* 0x3c0885e4110d7808 */ /* 0x000fe40000000000 */
[----:B------:R-:W-:Y:S02]  /*1380*/  FSEL R3, R3, -0.00019574658654164522886, P0 ;  /* 0xb94d415303037808 */ /* 0x000fe40000000000 */
[----:B0-----:R-:W-:Y:S02]  /*1390*/  FSEL R11, -R18, -0.16666662693023681641, P0 ;  /* 0xbe2aaaa8120b7808 */ /* 0x001fe40000000100 */
[----:B------:R-:W-:Y:S01]  /*13a0*/  FSEL R19, R19, 1, !P0 ;  /* 0x3f80000013137808 */ /* 0x000fe20004000000 */
[----:B------:R-:W-:Y:S01]  /*13b0*/  FFMA R3, R0, R3, R13 ;  /* 0x0000000300037223 */ /* 0x000fe2000000000d */
[----:B------:R-:W-:-:S03]  /*13c0*/  LOP3.LUT P0, RZ, R20, 0x2, RZ, 0xc0, !PT ;  /* 0x0000000214ff7812 */ /* 0x000fc6000780c0ff */
[C---:B------:R-:W-:Y:S01]  /*13d0*/  FFMA R3, R0.reuse, R3, R11 ;  /* 0x0000000300037223 */ /* 0x040fe2000000000b */
[----:B------:R-:W-:-:S04]  /*13e0*/  FFMA R0, R0, R19, RZ ;  /* 0x0000001300007223 */ /* 0x000fc800000000ff */
[----:B------:R-:W-:Y:S01]  /*13f0*/  FFMA R3, R0, R3, R19 ;  /* 0x0000000300037223 */ /* 0x000fe20000000013 */
[----:B------:R-:W-:Y:S04]  /*1400*/  BSSY.RECONVERGENT B0, `(.L_x_10) ;  /* 0x000003f000007945 */ /* 0x000fe80003800200 */
[----:B------:R-:W-:-:S04]  /*1410*/  @P0 FADD R3, RZ, -R3 ;  /* 0x80000003ff030221 */ /* 0x000fc80000000000 */
[----:B------:R-:W-:Y:S01]  /*1420*/  FMUL R14, R12, R3 ;  /* 0x000000030c0e7220 */ /* 0x000fe20000400000 */
[----:B--2---:R-:W-:-:S04]  /*1430*/  FADD R5, R5, -R10 ;  /* 0x8000000a05057221 */ /* 0x004fc80000000000 */
[----:B------:R-:W-:-:S04]  /*1440*/  FMUL R4, R5, 0.63661974668502807617 ;  /* 0x3f22f98305047820 */ /* 0x000fc80000400000 */
[----:B------:R-:W0:Y:S01]  /*1450*/  F2I.NTZ R2, R4 ;  /* 0x0000000400027305 */ /* 0x000e220000203100 */
[----:B------:R-:W-:Y:S02]  /*1460*/  FSETP.GE.AND P1, PT, |R5|, 105615, PT ;  /* 0x47ce47800500780b */ /* 0x000fe40003f26200 */
[----:B0-----:R-:W-:-:S05]  /*1470*/  I2FP.F32.S32 R10, R2 ;  /* 0x00000002000a7245 */ /* 0x001fca0000201400 */
[----:B------:R-:W-:-:S04]  /*1480*/  FFMA R11, R10, -1.5707962512969970703, R5 ;  /* 0xbfc90fda0a0b7823 */ /* 0x000fc80000000005 */
[----:B------:R-:W-:-:S04]  /*1490*/  FFMA R11, R10, -7.5497894158615963534e-08, R11 ;  /* 0xb3a221680a0b7823 */ /* 0x000fc8000000000b */
[----:B------:R-:W-:Y:S01]  /*14a0*/  FFMA R0, R10, -5.3903029534742383927e-15, R11 ;  /* 0xa7c234c50a007823 */ /* 0x000fe2000000000b */
[----:B------:R-:W-:Y:S06]  /*14b0*/  @!P1 BRA `(.L_x_11) ;  /* 0x0000000000cc9947 */ /* 0x000fec0003800000 */
[----:B------:R-:W-:-:S13]  /*14c0*/  FSETP.NEU.AND P0, PT, |R5|, +INF , PT ;  /* 0x7f8000000500780b */ /* 0x000fda0003f0d200 */
[----:B------:R-:W-:Y:S01]  /*14d0*/  @!P0 FMUL R0, RZ, R5 ;  /* 0x00000005ff008220 */ /* 0x000fe20000400000 */
[----:B------:R-:W-:Y:S01]  /*14e0*/  @!P0 IMAD.MOV.U32 R2, RZ, RZ, RZ ;  /* 0x000000ffff028224 */ /* 0x000fe200078e00ff */
[----:B------:R-:W-:Y:S06]  /*14f0*/  @!P0 BRA `(.L_x_11) ;  /* 0x0000000000bc8947 */ /* 0x000fec0003800000 */
[----:B------:R-:W0:Y:S01]  /*1500*/  LDC.64 R2, c[0x4][RZ] ;  /* 0x01000000ff027b82 */ /* 0x000e220000000a00 */
[----:B------:R-:W-:Y:S01]  /*1510*/  SHF.L.U32 R4, R5, 0x8, RZ ;  /* 0x0000000805047819 */ /* 0x000fe200000006ff */
[----:B------:R-:W-:Y:S01]  /*1520*/  IMAD.MOV.U32 R10, RZ, RZ, RZ ;  /* 0x000000ffff0a7224 */ /* 0x000fe200078e00ff */
[----:B------:R-:W-:Y:S01]  /*1530*/  UMOV UR4, URZ ;  /* 0x000000ff00047c82 */ /* 0x000fe20008000000 */
[----:B------:R-:W-:Y:S01]  /*1540*/  IMAD.MOV.U32 R0, RZ, RZ, RZ ;  /* 0x000000ffff007224 */ /* 0x000fe200078e00ff */
[----:B------:R-:W-:-:S07]  /*1550*/  LOP3.LUT R15, R4, 0x80000000, RZ, 0xfc, !PT ;  /* 0x80000000040f7812 */ /* 0x000fce00078efcff */
.L_x_12:
        /* <DEDUP_REMOVED lines=41> */
.L_x_11:
[----:B------:R-:W-:Y:S05]  /*17f0*/  BSYNC.RECONVERGENT B0 ;  /* 0x0000000000007941 */ /* 0x000fea0003800200 */
.L_x_10:
[----:B------:R-:W-:Y:S01]  /*1800*/  FMUL R3, R0, R0 ;  /* 0x0000000000037220 */ /* 0x000fe20000400000 */
[C---:B------:R-:W-:Y:S01]  /*1810*/  LOP3.LUT R4, R2.reuse, 0x1, RZ, 0xc0, !PT ;  /* 0x0000000102047812 */ /* 0x040fe200078ec0ff */
[----:B------:R-:W-:Y:S01]  /*1820*/  VIADD R2, R2, 0x1 ;  /* 0x0000000102027836 */ /* 0x000fe20000000000 */
[----:B------:R-:W-:Y:S01]  /*1830*/  BSSY.RECONVERGENT B0, `(.L_x_13) ;  /* 0x000003f000007945 */ /* 0x000fe20003800200 */
[----:B------:R-:W-:Y:S01]  /*1840*/  FFMA R16, R3, R16, -0.0013887860113754868507 ;  /* 0xbab607ed03107423 */ /* 0x000fe20000000010 */
[----:B------:R-:W-:Y:S02]  /*1850*/  ISETP.NE.U32.AND P0, PT, R4, 0x1, PT ;  /* 0x000000010400780c */ /* 0x000fe40003f05070 */
[----:B------:R-:W-:Y:S02]  /*1860*/  LOP3.LUT P1, RZ, R2, 0x2, RZ, 0xc0, !PT ;  /* 0x0000000202ff7812 */ /* 0x000fe4000782c0ff */
[----:B------:R-:W-:Y:S02]  /*1870*/  FSEL R4, R17, 0.0083327032625675201416, P0 ;  /* 0x3c0885e411047808 */ /* 0x000fe40000000000 */
[----:B------:R-:W-:-:S02]  /*1880*/  FSEL R16, R16, -0.00019574658654164522886, P0 ;  /* 0xb94d415310107808 */ /* 0x000fc40000000000 */
[----:B------:R-:W-:Y:S02]  /*1890*/  FSEL R0, R0, 1, !P0 ;  /* 0x3f80000000007808 */ /* 0x000fe40004000000 */
[----:B------:R-:W-:Y:S01]  /*18a0*/  FSEL R11, -R18, -0.16666662693023681641, P0 ;  /* 0xbe2aaaa8120b7808 */ /* 0x000fe20000000100 */
[C---:B------:R-:W-:Y:S02]  /*18b0*/  FFMA R4, R3.reuse, R16, R4 ;  /* 0x0000001003047223 */ /* 0x040fe40000000004 */
[C---:B------:R-:W-:Y:S02]  /*18c0*/  FFMA R5, R3.reuse, R0, RZ ;  /* 0x0000000003057223 */ /* 0x040fe400000000ff */
[----:B------:R-:W-:Y:S01]  /*18d0*/  FFMA R4, R3, R4, R11 ;  /* 0x0000000403047223 */ /* 0x000fe2000000000b */
[----:B------:R-:W-:-:S03]  /*18e0*/  IMAD.MOV.U32 R3, RZ, RZ, 0x3f000000 ;  /* 0x3f000000ff037424 */ /* 0x000fc600078e00ff */
[----:B------:R-:W-:Y:S01]  /*18f0*/  FFMA R0, R5, R4, R0 ;  /* 0x0000000405007223 */ /* 0x000fe20000000000 */
[----:B------:R-:W-:Y:S01]  /*1900*/  IMAD.MOV.U32 R4, RZ, RZ, 0x1 ;  /* 0x00000001ff047424 */ /* 0x000fe200078e00ff */
[----:B------:R-:W-:Y:S02]  /*1910*/  MUFU.RCP64H R5, 3.1415920257568359375 ;  /* 0x400921fb00057908 */ /* 0x000fe40000001800 */
[----:B------:R-:W-:-:S04]  /*1920*/  @P1 FADD R0, RZ, -R0 ;  /* 0x80000000ff001221 */ /* 0x000fc80000000000 */
[----:B------:R-:W-:-:S05]  /*1930*/  FFMA R14, R14, R0, R21 ;  /* 0x000000000e0e7223 */ /* 0x000fca0000000015 */
[----:B------:R-:W-:-:S04]  /*1940*/  FMNMX R14, R14, 1, PT ;  /* 0x3f8000000e0e7809 */ /* 0x000fc80003800000 */
[C---:B------:R-:W-:Y:S01]  /*1950*/  FSETP.NEU.AND P1, PT, |R14|.reuse, 1, PT ;  /* 0x3f8000000e00780b */ /* 0x040fe20003f2d200 */
[C---:B------:R-:W-:Y:S01]  /*1960*/  FFMA R0, |R14|.reuse, -R3, 0.5 ;  /* 0x3f0000000e007423 */ /* 0x040fe20000000a03 */
[----:B------:R-:W-:-:S03]  /*1970*/  FSETP.GT.AND P0, PT, |R14|, 0.56000000238418579102, PT ;  /* 0x3f0f5c290e00780b */ /* 0x000fc60003f04200 */
[----:B------:R-:W0:Y:S02]  /*1980*/  MUFU.RSQ R3, R0 ;  /* 0x0000000000037308 */ /* 0x000e240000001400 */
[----:B0-----:R-:W-:Y:S01]  /*1990*/  FMUL R2, R0, R3 ;  /* 0x0000000300027220 */ /* 0x001fe20000400000 */
[----:B------:R-:W-:-:S04]  /*19a0*/  FMUL R3, R3, -0.5 ;  /* 0xbf00000003037820 */ /* 0x000fc80000400000 */
[----:B------:R-:W-:-:S04]  /*19b0*/  FFMA R3, R2, R3, 0.5 ;  /* 0x3f00000002037423 */ /* 0x000fc80000000003 */
[----:B------:R-:W-:Y:S01]  /*19c0*/  FFMA R3, R2, R3, R2 ;  /* 0x0000000302037223 */ /* 0x000fe20000000002 */
[----:B------:R-:W-:-:S04]  /*19d0*/  IMAD.MOV.U32 R2, RZ, RZ, 0x54442d18 ;  /* 0x54442d18ff027424 */ /* 0x000fc800078e00ff */
[----:B------:R-:W-:Y:S02]  /*19e0*/  FSEL R3, R3, RZ, P1 ;  /* 0x000000ff03037208 */ /* 0x000fe40000800000 */
[----:B------:R-:W-:Y:S02]  /*19f0*/  FSETP.GT.AND P1, PT, R14, 0.56000000238418579102, PT ;  /* 0x3f0f5c290e00780b */ /* 0x000fe40003f24000 */
[----:B------:R-:W-:-:S04]  /*1a00*/  FSEL R3, R3, |R14|, P0 ;  /* 0x4000000e03037208 */ /* 0x000fc80000000000 */
[----:B------:R-:W-:Y:S01]  /*1a10*/  LOP3.LUT R12, R3, 0x80000000, R14, 0xb8, !PT ;  /* 0x80000000030c7812 */ /* 0x000fe200078eb80e */
[----:B------:R-:W-:-:S04]  /*1a20*/  IMAD.MOV.U32 R3, RZ, RZ, 0x3d10ecef ;  /* 0x3d10ecefff037424 */ /* 0x000fc800078e00ff */
[----:B------:R-:W-:-:S04]  /*1a30*/  FMUL R0, R12, R12 ;  /* 0x0000000c0c007220 */ /* 0x000fc80000400000 */
[----:B------:R-:W-:-:S04]  /*1a40*/  FFMA R3, R0, R3, 0.016980519518256187439 ;  /* 0x3c8b1abb00037423 */ /* 0x000fc80000000003 */
[----:B------:R-:W-:-:S04]  /*1a50*/  FFMA R3, R0, R3, 0.030762933194637298584 ;  /* 0x3cfc028c00037423 */ /* 0x000fc80000000003 */
[----:B------:R-:W-:-:S04]  /*1a60*/  FFMA R3, R0, R3, 0.044709417968988418579 ;  /* 0x3d37213900037423 */ /* 0x000fc80000000003 */
[----:B------:R-:W-:Y:S01]  /*1a70*/  FFMA R11, R0, R3, 0.074989043176174163818 ;  /* 0x3d9993db000b7423 */ /* 0x000fe20000000003 */
[----:B------:R-:W-:-:S03]  /*1a80*/  IMAD.MOV.U32 R3, RZ, RZ, 0x400921fb ;  /* 0x400921fbff037424 */ /* 0x000fc600078e00ff */
[----:B------:R-:W-:-:S03]  /*1a90*/  FFMA R13, R0, R11, 0.16666707396507263184 ;  /* 0x3e2aaac6000d7423 */ /* 0x000fc6000000000b */
[----:B------:R-:W-:Y:S01]  /*1aa0*/  DFMA R10, R4, -R2, 1 ;  /* 0x3ff00000040a742b */ /* 0x000fe20000000802 */
[----:B------:R-:W-:-:S04]  /*1ab0*/  FMUL R13, R0, R13 ;  /* 0x0000000d000d7220 */ /* 0x000fc80000400000 */
[----:B------:R-:W-:Y:S01]  /*1ac0*/  FFMA R12, R12, R13, R12 ;  /* 0x0000000d0c0c7223 */ /* 0x000fe2000000000c */
[----:B------:R-:W-:Y:S02]  /*1ad0*/  IMAD.MOV.U32 R13, RZ, RZ, 0x3fd774eb ;  /* 0x3fd774ebff0d7424 */ /* 0x000fe400078e00ff */
[----:B------:R-:W-:Y:S02]  /*1ae0*/  DFMA R10, R10, R10, R10 ;  /* 0x0000000a0a0a722b */ /* 0x000fe4000000000a */
[----:B------:R-:W-:-:S05]  /*1af0*/  FSEL R0, R12, -R12, P0 ;  /* 0x8000000c0c007208 */ /* 0x000fca0000000000 */
[----:B------:R-:W-:Y:S01]  /*1b00*/  @!P1 FFMA R12, R13, 0.93318945169448852539, R0 ;  /* 0x3f6ee5810d0c9823 */ /* 0x000fe20000000000 */
[----:B------:R-:W-:-:S03]  /*1b10*/  DFMA R10, R4, R10, R4 ;  /* 0x0000000a040a722b */ /* 0x000fc60000000004 */
[----:B------:R-:W-:-:S04]  /*1b20*/  @P0 FADD R12, R12, R12 ;  /* 0x0000000c0c0c0221 */ /* 0x000fc80000000000 */
[----:B------:R-:W-:Y:S01]  /*1b30*/  FMUL R4, R12, 180 ;  /* 0x433400000c047820 */ /* 0x000fe20000400000 */
[----:B------:R-:W-:-:S05]  /*1b40*/  DFMA R12, R10, -R2, 1 ;  /* 0x3ff000000a0c742b */ /* 0x000fca0000000802 */
[----:B------:R-:W0:Y:S03]  /*1b50*/  F2F.F64.F32 R4, R4 ;  /* 0x0000000400047310 */ /* 0x000e260000201800 */
[----:B------:R-:W-:-:S08]  /*1b60*/  DFMA R12, R10, R12, R10 ;  /* 0x0000000c0a0c722b */ /* 0x000fd0000000000a */
[----:B0-----:R-:W-:Y:S01]  /*1b70*/  DMUL R10, R4, R12 ;  /* 0x0000000c040a7228 */ /* 0x001fe20000000000 */
[----:B------:R-:W-:-:S07]  /*1b80*/  FSETP.GEU.AND P1, PT, |R5|, 6.5827683646048100446e-37, PT ;  /* 0x036000000500780b */ /* 0x000fce0003f2e200 */
[----:B------:R-:W-:-:S08]  /*1b90*/  DFMA R2, R10, -R2, R4 ;  /* 0x800000020a02722b */ /* 0x000fd00000000004 */
[----:B------:R-:W-:-:S10]  /*1ba0*/  DFMA R2, R12, R2, R10 ;  /* 0x000000020c02722b */ /* 0x000fd4000000000a */
[----:B------:R-:W-:-:S05]  /*1bb0*/  FFMA R0, RZ, 2.1426990032196044922, R3 ;  /* 0x400921fbff007823 */ /* 0x000fca0000000003 */
[----:B------:R-:W-:-:S13]  /*1bc0*/  FSETP.GT.AND P0, PT, |R0|, 1.469367938527859385e-39, PT ;  /* 0x001000000000780b */ /* 0x000fda0003f04200 */
[----:B------:R-:W-:Y:S05]  /*1bd0*/  @P0 BRA P1, `(.L_x_14) ;  /* 0x0000000000100947 */ /* 0x000fea0000800000 */
[----:B------:R-:W-:-:S07]  /*1be0*/  MOV R0, 0x1c00 ;  /* 0x00001c0000007802 */ /* 0x000fce0000000f00 */
[----:B------:R-:W-:Y:S05]  /*1bf0*/  CALL.REL.NOINC `($__internal_0_$__cuda_sm20_div_rn_f64_full) ;  /* 0x0000000000387944 */ /* 0x000fea0003c00000 */
[----:B------:R-:W-:Y:S02]  /*1c00*/  IMAD.MOV.U32 R2, RZ, RZ, R12 ;  /* 0x000000ffff027224 */ /* 0x000fe400078e000c */
[----:B------:R-:W-:-:S07]  /*1c10*/  IMAD.MOV.U32 R3, RZ, RZ, R13 ;  /* 0x000000ffff037224 */ /* 0x000fce00078e000d */
.L_x_14:
[----:B------:R-:W-:Y:S05]  /*1c20*/  BSYNC.RECONVERGENT B0 ;  /* 0x0000000000007941 */ /* 0x000fea0003800200 */
.L_x_13:
[----:B------:R-:W-:Y:S01]  /*1c30*/  DMUL R2, R2, 4 ;  /* 0x4010000002027828 */ /* 0x000fe20000000000 */
[----:B------:R-:W0:Y:S01]  /*1c40*/  LDCU UR4, c[0x0][0x380] ;  /* 0x00007000ff0477ac */ /* 0x000e220008000800 */
[----:B------:R-:W1:Y:S01]  /*1c50*/  LDC.64 R4, c[0x0][0x3a8] ;  /* 0x0000ea00ff047b82 */ /* 0x000e620000000a00 */
[----:B------:R-:W-:Y:S02]  /*1c60*/  VIADD R9, R9, 0x1 ;  /* 0x0000000109097836 */ /* 0x000fe40000000000 */
[----:B------:R-:W-:-:S05]  /*1c70*/  IMAD.MOV.U32 R11, RZ, RZ, 0x1 ;  /* 0x00000001ff0b7424 */ /* 0x000fca00078e00ff */
[----:B------:R-:W1:Y:S01]  /*1c80*/  F2I.F64.FLOOR R3, R2 ;  /* 0x0000000200037311 */ /* 0x000e620000305100 */
[----:B0-----:R-:W-:Y:S01]  /*1c90*/  ISETP.NE.AND P0, PT, R9, UR4, PT ;  /* 0x0000000409007c0c */ /* 0x001fe2000bf05270 */
[----:B-1----:R-:W-:-:S05]  /*1ca0*/  IMAD.WIDE R4, R3, 0x4, R4 ;  /* 0x0000000403047825 */ /* 0x002fca00078e0204 */
[----:B------:R0:W-:Y:S07]  /*1cb0*/  REDG.E.ADD.STRONG.GPU desc[UR6][R4.64], R11 ;  /* 0x0000000b0400798e */ /* 0x0001ee000c12e106 */
[----:B------:R-:W-:Y:S05]  /*1cc0*/  @P0 BRA `(.L_x_15) ;  /* 0xffffffe400040947 */ /* 0x000fea000383ffff */
[----:B------:R-:W-:Y:S05]  /*1cd0*/  EXIT ;  /* 0x000000000000794d */ /* 0x000fea0003800000 */
        .weak           $__internal_0_$__cuda_sm20_div_rn_f64_full
        .type           $__internal_0_$__cuda_sm20_div_rn_f64_full,@function
        .size           $__internal_0_$__cuda_sm20_div_rn_f64_full,(.L_x_21 - $__internal_0_$__cuda_sm20_div_rn_f64_full)
$__internal_0_$__cuda_sm20_div_rn_f64_full:
[----:B------:R-:W-:Y:S01]  /*1ce0*/  IMAD.MOV.U32 R3, RZ, RZ, 0x3ff921fb ;  /* 0x3ff921fbff037424 */ /* 0x000fe200078e00ff */
[----:B------:R-:W-:Y:S01]  /*1cf0*/  FSETP.GEU.AND P1, PT, |R5|, 1.469367938527859385e-39, PT ;  /* 0x001000000500780b */ /* 0x000fe20003f2e200 */
[----:B------:R-:W-:Y:S01]  /*1d00*/  IMAD.MOV.U32 R2, RZ, RZ, 0x54442d18 ;  /* 0x54442d18ff027424 */ /* 0x000fe200078e00ff */
[----:B------:R-:W-:Y:S01]  /*1d10*/  BSSY.RECONVERGENT B1, `(.L_x_16) ;  /* 0x0000048000017945 */ /* 0x000fe20003800200 */
[----:B------:R-:W0:Y:S01]  /*1d20*/  MUFU.RCP64H R11, R3 ;  /* 0x00000003000b7308 */ /* 0x000e220000001800 */
[----:B------:R-:W-:Y:S02]  /*1d30*/  IMAD.MOV.U32 R10, RZ, RZ, 0x1 ;  /* 0x00000001ff0a7424 */ /* 0x000fe400078e00ff */
[----:B------:R-:W-:-:S04]  /*1d40*/  IMAD.MOV.U32 R21, RZ, RZ, 0x40000000 ;  /* 0x40000000ff157424 */ /* 0x000fc800078e00ff */
[----:B------:R-:W-:Y:S01]  /*1d50*/  VIADD R23, R21, 0xffffffff ;  /* 0xffffffff15177836 */ /* 0x000fe20000000000 */
[----:B0-----:R-:W-:-:S08]  /*1d60*/  DFMA R12, R10, -R2, 1 ;  /* 0x3ff000000a0c742b */ /* 0x001fd00000000802 */
[----:B------:R-:W-:Y:S01]  /*1d70*/  DFMA R14, R12, R12, R12 ;  /* 0x0000000c0c0e722b */ /* 0x000fe2000000000c */
[----:B------:R-:W-:Y:S02]  /*1d80*/  LOP3.LUT R12, R5, 0x7ff00000, RZ, 0xc0, !PT ;  /* 0x7ff00000050c7812 */ /* 0x000fe400078ec0ff */
[----:B------:R-:W-:Y:S02]  /*1d90*/  MOV R13, 0x1ca00000 ;  /* 0x1ca00000000d7802 */ /* 0x000fe40000000f00 */
[----:B------:R-:W-:Y:S01]  /*1da0*/  ISETP.GE.U32.AND P0, PT, R12, 0x40000000, PT ;  /* 0x400000000c00780c */ /* 0x000fe20003f06070 */
[----:B------:R-:W-:Y:S02]  /*1db0*/  IMAD.MOV.U32 R20, RZ, RZ, R12 ;  /* 0x000000ffff147224 */ /* 0x000fe400078e000c */
[----:B------:R-:W-:Y:S01]  /*1dc0*/  DFMA R16, R10, R14, R10 ;  /* 0x0000000e0a10722b */ /* 0x000fe2000000000a */
[----:B------:R-:W-:Y:S01]  /*1dd0*/  SEL R13, R13, 0x63400000, !P0 ;  /* 0x634000000d0d7807 */ /* 0x000fe20004000000 */
[----:B------:R-:W-:-:S03]  /*1de0*/  IMAD.MOV.U32 R10, RZ, RZ, R4 ;  /* 0x000000ffff0a7224 */ /* 0x000fc600078e0004 */
[C-C-:B------:R-:W-:Y:S02]  /*1df0*/  @!P1 LOP3.LUT R14, R13.reuse, 0x80000000, R5.reuse, 0xf8, !PT ;  /* 0x800000000d0e9812 */ /* 0x140fe400078ef805 */
[----:B------:R-:W-:Y:S01]  /*1e00*/  LOP3.LUT R11, R13, 0x800fffff, R5, 0xf8, !PT ;  /* 0x800fffff0d0b7812 */ /* 0x000fe200078ef805 */
[----:B------:R-:W-:Y:S01]  /*1e10*/  DFMA R18, R16, -R2, 1 ;  /* 0x3ff000001012742b */ /* 0x000fe20000000802 */
[----:B------:R-:W-:Y:S01]  /*1e20*/  @!P1 LOP3.LUT R15, R14, 0x100000, RZ, 0xfc, !PT ;  /* 0x001000000e0f9812 */ /* 0x000fe200078efcff */
[----:B------:R-:W-:-:S06]  /*1e30*/  @!P1 IMAD.MOV.U32 R14, RZ, RZ, RZ ;  /* 0x000000ffff0e9224 */ /* 0x000fcc00078e00ff */
[----:B------:R-:W-:Y:S02]  /*1e40*/  @!P1 DFMA R10, R10, 2, -R14 ;  /* 0x400000000a0a982b */ /* 0x000fe4000000080e */
[----:B------:R-:W-:-:S08]  /*1e50*/  DFMA R14, R16, R18, R16 ;  /* 0x00000012100e722b */ /* 0x000fd00000000010 */
[----:B------:R-:W-:Y:S01]  /*1e60*/  @!P1 LOP3.LUT R20, R11, 0x7ff00000, RZ, 0xc0, !PT ;  /* 0x7ff000000b149812 */ /* 0x000fe200078ec0ff */
[----:B------:R-:W-:-:S04]  /*1e70*/  DMUL R16, R14, R10 ;  /* 0x0000000a0e107228 */ /* 0x000fc80000000000 */
[----:B------:R-:W-:-:S04]  /*1e80*/  VIADD R22, R20, 0xffffffff ;  /* 0xffffffff14167836 */ /* 0x000fc80000000000 */
[----:B------:R-:W-:Y:S01]  /*1e90*/  DFMA R18, R16, -R2, R10 ;  /* 0x800000021012722b */ /* 0x000fe2000000000a */
[----:B------:R-:W-:-:S04]  /*1ea0*/  ISETP.GT.U32.AND P0, PT, R22, 0x7feffffe, PT ;  /* 0x7feffffe1600780c */ /* 0x000fc80003f04070 */
[----:B------:R-:W-:-:S03]  /*1eb0*/  ISETP.GT.U32.OR P0, PT, R23, 0x7feffffe, P0 ;  /* 0x7feffffe1700780c */ /* 0x000fc60000704470 */
[----:B------:R-:W-:-:S10]  /*1ec0*/  DFMA R14, R14, R18, R16 ;  /* 0x000000120e0e722b */ /* 0x000fd40000000010 */
[----:B------:R-:W-:Y:S05]  /*1ed0*/  @P0 BRA `(.L_x_17) ;  /* 0x0000000000680947 */ /* 0x000fea0003800000 */
[----:B------:R-:W-:Y:S02]  /*1ee0*/  IMAD.MOV.U32 R5, RZ, RZ, 0x40000000 ;  /* 0x40000000ff057424 */ /* 0x000fe400078e00ff */
[----:B------:R-:W-:-:S03]  /*1ef0*/  IMAD.MOV.U32 R4, RZ, RZ, RZ ;  /* 0x000000ffff047224 */ /* 0x000fc600078e00ff */
[----:B------:R-:W-:-:S04]  /*1f00*/  VIADDMNMX R12, R12, -R5, 0xb9600000, !PT ;  /* 0xb96000000c0c7446 */ /* 0x000fc80007800905 */
[----:B------:R-:W-:-:S05]  /*1f10*/  VIMNMX R12, PT, PT, R12, 0x46a00000, PT ;  /* 0x46a000000c0c7848 */ /* 0x000fca0003fe0100 */
[----:B------:R-:W-:-:S04]  /*1f20*/  IMAD.IADD R16, R12, 0x1, -R13 ;  /* 0x000000010c107824 */ /* 0x000fc800078e0a0d */
[----:B------:R-:W-:-:S06]  /*1f30*/  VIADD R5, R16, 0x7fe00000 ;  /* 0x7fe0000010057836 */ /* 0x000fcc0000000000 */
[----:B------:R-:W-:-:S10]  /*1f40*/  DMUL R12, R14, R4 ;  /* 0x000000040e0c7228 */ /* 0x000fd40000000000 */
[----:B------:R-:W-:-:S13]  /*1f50*/  FSETP.GTU.AND P0, PT, |R13|, 1.469367938527859385e-39, PT ;  /* 0x001000000d00780b */ /* 0x000fda0003f0c200 */
[----:B------:R-:W-:Y:S05]  /*1f60*/  @P0 BRA `(.L_x_18) ;  /* 0x0000000000880947 */ /* 0x000fea0003800000 */
[----:B------:R-:W-:Y:S01]  /*1f70*/  DFMA R2, R14, -R2, R10 ;  /* 0x800000020e02722b */ /* 0x000fe2000000000a */
[----:B------:R-:W-:-:S09]  /*1f80*/  IMAD.MOV.U32 R4, RZ, RZ, RZ ;  /* 0x000000ffff047224 */ /* 0x000fd200078e00ff */
[C---:B------:R-:W-:Y:S02]  /*1f90*/  FSETP.NEU.AND P0, PT, R3.reuse, RZ, PT ;  /* 0x000000ff0300720b */ /* 0x040fe40003f0d000 */
[----:B------:R-:W-:-:S04]  /*1fa0*/  LOP3.LUT R2, R3, 0x400921fb, RZ, 0x3c, !PT ;  /* 0x400921fb03027812 */ /* 0x000fc800078e3cff */
[----:B------:R-:W-:-:S04]  /*1fb0*/  LOP3.LUT R11, R2, 0x80000000, RZ, 0xc0, !PT ;  /* 0x80000000020b7812 */ /* 0x000fc800078ec0ff */
[----:B------:R-:W-:-:S03]  /*1fc0*/  LOP3.LUT R5, R11, R5, RZ, 0xfc, !PT ;  /* 0x000000050b057212 */ /* 0x000fc600078efcff */
[----:B------:R-:W-:Y:S05]  /*1fd0*/  @!P0 BRA `(.L_x_18) ;  /* 0x00000000006c8947 */ /* 0x000fea0003800000 */
[----:B------:R-:W-:Y:S01]  /*1fe0*/  IMAD.MOV R3, RZ, RZ, -R16 ;  /* 0x000000ffff037224 */ /* 0x000fe200078e0a10 */
[----:B------:R-:W-:Y:S01]  /*1ff0*/  DMUL.RP R4, R14, R4 ;  /* 0x000000040e047228 */ /* 0x000fe20000008000 */
[----:B------:R-:W-:-:S06]  /*2000*/  IMAD.MOV.U32 R2, RZ, RZ, RZ ;  /* 0x000000ffff027224 */ /* 0x000fcc00078e00ff */
[----:B------:R-:W-:-:S03]  /*2010*/  DFMA R2, R12, -R2, R14 ;  /* 0x800000020c02722b */ /* 0x000fc6000000000e */
[----:B------:R-:W-:-:S03]  /*2020*/  LOP3.LUT R11, R5, R11, RZ, 0x3c, !PT ;  /* 0x0000000b050b7212 */ /* 0x000fc600078e3cff */
[----:B------:R-:W-:-:S04]  /*2030*/  IADD3 R2, PT, PT, -R16, -0x43300000, RZ ;  /* 0xbcd0000010027810 */ /* 0x000fc80007ffe1ff */
[----:B------:R-:W-:-:S04]  /*2040*/  FSETP.NEU.AND P0, PT, |R3|, R2, PT ;  /* 0x000000020300720b */ /* 0x000fc80003f0d200 */
[----:B------:R-:W-:Y:S02]  /*2050*/  FSEL R12, R4, R12, !P0 ;  /* 0x0000000c040c7208 */ /* 0x000fe40004000000 */
[----:B------:R-:W-:Y:S01]  /*2060*/  FSEL R13, R11, R13, !P0 ;  /* 0x0000000d0b0d7208 */ /* 0x000fe20004000000 */
[----:B------:R-:W-:Y:S06]  /*2070*/  BRA `(.L_x_18) ;  /* 0x0000000000447947 */ /* 0x000fec0003800000 */
.L_x_17:
[----:B------:R-:W-:-:S14]  /*2080*/  DSETP.NAN.AND P0, PT, R4, R4, PT ;  /* 0x000000040400722a */ /* 0x000fdc0003f08000 */
[----:B------:R-:W-:Y:S05]  /*2090*/  @P0 BRA `(.L_x_19) ;  /* 0x0000000000340947 */ /* 0x000fea0003800000 */
[----:B------:R-:W-:Y:S01]  /*20a0*/  ISETP.NE.AND P0, PT, R20, R21, PT ;  /* 0x000000151400720c */ /* 0x000fe20003f05270 */
[----:B------:R-:W-:Y:S02]  /*20b0*/  IMAD.MOV.U32 R12, RZ, RZ, 0x0 ;  /* 0x00000000ff0c7424 */ /* 0x000fe400078e00ff */
[----:B------:R-:W-:-:S10]  /*20c0*/  IMAD.MOV.U32 R13, RZ, RZ, -0x80000 ;  /* 0xfff80000ff0d7424 */ /* 0x000fd400078e00ff */
[----:B------:R-:W-:Y:S05]  /*20d0*/  @!P0 BRA `(.L_x_18) ;  /* 0x00000000002c8947 */ /* 0x000fea0003800000 */
[----:B------:R-:W-:Y:S02]  /*20e0*/  ISETP.NE.AND P0, PT, R20, 0x7ff00000, PT ;  /* 0x7ff000001400780c */ /* 0x000fe40003f05270 */
[----:B------:R-:W-:Y:S02]  /*20f0*/  LOP3.LUT R4, R5, 0x400921fb, RZ, 0x3c, !PT ;  /* 0x400921fb05047812 */ /* 0x000fe400078e3cff */
[----:B------:R-:W-:Y:S02]  /*2100*/  ISETP.EQ.OR P0, PT, R21, RZ, !P0 ;  /* 0x000000ff1500720c */ /* 0x000fe40004702670 */
[----:B------:R-:W-:-:S11]  /*2110*/  LOP3.LUT R13, R4, 0x80000000, RZ, 0xc0, !PT ;  /* 0x80000000040d7812 */ /* 0x000fd600078ec0ff */
[----:B------:R-:W-:Y:S01]  /*2120*/  @P0 LOP3.LUT R2, R13, 0x7ff00000, RZ, 0xfc, !PT ;  /* 0x7ff000000d020812 */ /* 0x000fe200078efcff */
[----:B------:R-:W-:Y:S02]  /*2130*/  @!P0 IMAD.MOV.U32 R12, RZ, RZ, RZ ;  /* 0x000000ffff0c8224 */ /* 0x000fe400078e00ff */
[----:B------:R-:W-:Y:S02]  /*2140*/  @P0 IMAD.MOV.U32 R12, RZ, RZ, RZ ;  /* 0x000000ffff0c0224 */ /* 0x000fe400078e00ff */
[----:B------:R-:W-:Y:S01]  /*2150*/  @P0 IMAD.MOV.U32 R13, RZ, RZ, R2 ;  /* 0x000000ffff0d0224 */ /* 0x000fe200078e0002 */
[----:B------:R-:W-:Y:S06]  /*2160*/  BRA `(.L_x_18) ;  /* 0x0000000000087947 */ /* 0x000fec0003800000 */
.L_x_19:
[----:B------:R-:W-:Y:S01]  /*2170*/  LOP3.LUT R13, R5, 0x80000, RZ, 0xfc, !PT ;  /* 0x00080000050d7812 */ /* 0x000fe200078efcff */
[----:B------:R-:W-:-:S07]  /*2180*/  IMAD.MOV.U32 R12, RZ, RZ, R4 ;  /* 0x000000ffff0c7224 */ /* 0x000fce00078e0004 */
.L_x_18:
[----:B------:R-:W-:Y:S05]  /*2190*/  BSYNC.RECONVERGENT B1 ;  /* 0x0000000000017941 */ /* 0x000fea0003800200 */
.L_x_16:
[----:B------:R-:W-:Y:S02]  /*21a0*/  IMAD.MOV.U32 R2, RZ, RZ, R0 ;  /* 0x000000ffff027224 */ /* 0x000fe400078e0000 */
[----:B------:R-:W-:-:S04]  /*21b0*/  IMAD.MOV.U32 R3, RZ, RZ, 0x0 ;  /* 0x00000000ff037424 */ /* 0x000fc800078e00ff */
[----:B------:R-:W-:Y:S05]  /*21c0*/  RET.REL.NODEC R2 `(_Z10theta_calciPfS_S_S_Pi) ;  /* 0xffffffdc028c7950 */ /* 0x000fea0003c3ffff */
.L_x_20:
[----:B------:R-:W-:-:S00]  /*21d0*/  BRA `(.L_x_20) ;  /* 0xfffffffc00fc7947 */ /* 0x000fc0000383ffff */
[----:B------:R-:W-:-:S00]  /*21e0*/  NOP ;  /* 0x0000000000007918 */ /* 0x000fc00000000000 */
        /* <DEDUP_REMOVED lines=9> */
.L_x_21:


//--------------------- .nv.global.init           --------------------------
	.section	.nv.global.init,"aw",@progbits
	.align	4
.nv.global.init:
	.type		__cudart_i2opi_f,@object
	.size		__cudart_i2opi_f,(.L_0 - __cudart_i2opi_f)
__cudart_i2opi_f:
        /*0000*/ 	.byte	0x41, 0x90, 0x43, 0x3c, 0x99, 0x95, 0x62, 0xdb, 0xc0, 0xdd, 0x34, 0xf5, 0xd1, 0x57, 0x27, 0xfc
        /*0010*/ 	.byte	0x29, 0x15, 0x44, 0x4e, 0x6e, 0x83, 0xf9, 0xa2
.L_0:


//--------------------- .nv.shared.reserved.0     --------------------------
	.section	.nv.shared.reserved.0,"aw",@nobits
	.weak		__nv_reservedSMEM_offset_0_alias
	.size		__nv_reservedSMEM_offset_0_alias, 0, 64
	.other		__nv_reservedSMEM_offset_0_alias,@"STO_CUDA_RESERVED_SHARED STV_DEFAULT"
__nv_reservedSMEM_offset_0_alias:
	.zero		0
	.zero		64


//--------------------- .nv.constant0._Z10theta_calciPfS_S_S_Pi --------------------------
	.section	.nv.constant0._Z10theta_calciPfS_S_S_Pi,"a",@progbits
	.sectionflags	@""
	.align	4
.nv.constant0._Z10theta_calciPfS_S_S_Pi:
	.zero		944


//--------------------- SYMBOLS --------------------------

	.type		.nv.reservedSmem.offset0,@object
	.size		.nv.reservedSmem.offset0,0x4
